// auto-generated by cutlass_sweep.gemm — config: {"arch": "sm_90", "cluster_m": 2, "cluster_n": 1, "dtype": "fp16", "dtype_b": "fp16", "layout": "nt", "stages": 0, "tile_k": 128, "tile_m": 192, "tile_n": 192}
#include "cutlass/cutlass.h"
#include "cutlass/gemm/collective/collective_builder.hpp"
#include "cutlass/gemm/device/gemm_universal_adapter.h"
#include "cutlass/gemm/kernel/gemm_universal.hpp"
#include "cutlass/epilogue/collective/collective_builder.hpp"

using ElemA = cutlass::half_t;
using ElemB = cutlass::half_t;
using ElemCD = cutlass::half_t;
using Acc  = float;
using TileShape    = cute::Shape<cute::_192, cute::_192, cute::_128>;
using ClusterShape = cute::Shape<cute::_2, cute::_1, cute::_1>;

using CollectiveEpilogue = typename cutlass::epilogue::collective::CollectiveBuilder<
    cutlass::arch::Sm90, cutlass::arch::OpClassTensorOp,
    TileShape, ClusterShape,
    cutlass::epilogue::collective::EpilogueTileAuto,
    Acc, Acc,
    ElemCD, cutlass::layout::RowMajor, 128 / cutlass::sizeof_bits<ElemCD>::value,
    ElemCD, cutlass::layout::RowMajor, 128 / cutlass::sizeof_bits<ElemCD>::value,
    cutlass::epilogue::collective::EpilogueScheduleAuto
  >::CollectiveOp;

using CollectiveMainloop = typename cutlass::gemm::collective::CollectiveBuilder<
    cutlass::arch::Sm90, cutlass::arch::OpClassTensorOp,
    ElemA, cutlass::layout::RowMajor, 128 / cutlass::sizeof_bits<ElemA>::value,
    ElemB, cutlass::layout::ColumnMajor, 128 / cutlass::sizeof_bits<ElemB>::value,
    Acc,
    TileShape, ClusterShape,
    cutlass::gemm::collective::StageCountAutoCarveout<static_cast<int>(sizeof(typename CollectiveEpilogue::SharedStorage))>,
    cutlass::gemm::collective::KernelScheduleAuto
  >::CollectiveOp;

using GemmKernel = cutlass::gemm::kernel::GemmUniversal<
    cute::Shape<int,int,int,int>,
    CollectiveMainloop,
    CollectiveEpilogue
>;
using Gemm = cutlass::gemm::device::GemmUniversalAdapter<GemmKernel>;

// Force the device kernel symbol into the cubin without needing a host main.
auto* _anchor = &cutlass::device_kernel<GemmKernel>;


// ===== COMPILED SASS (sm_90a) =====

	.target	sm_90a

	.elftype	@"ET_EXEC"


//--------------------- .note.nv.tkinfo           --------------------------
	.section	.note.nv.tkinfo,"",@"SHT_NOTE"
	.sectionflags	@"SHF_NOTE_NV_TKINFO"
	.tkinfo
        /*0018*/ 	.word	0x00000002
        /*0030*/ 	.string	""
        /*0030*/ 	.string	"ptxas"
        /*0030*/ 	.string	"Cuda compilation tools, release 13.0, V13.0.88"
        /*0030*/ 	.string	"Build cuda_13.0.r13.0/compiler.36424714_0"
        /*0030*/ 	.string	"-arch sm_90a -m 64 "



//--------------------- .note.nv.cuinfo           --------------------------
	.section	.note.nv.cuinfo,"",@"SHT_NOTE"
	.sectionflags	@"SHF_NOTE_NV_CUINFO"
        /*0018*/ 	.short	0x0002
        /*001a*/ 	.short	0x005a
        /*001c*/ 	.short	0x0082
	.zero		2


//--------------------- .nv.info                  --------------------------
	.section	.nv.info,"",@"SHT_CUDA_INFO"
	.align	4


	//----- nvinfo : EIATTR_REGCOUNT
	.align		4
        /*0000*/ 	.byte	0x04, 0x2f
        /*0002*/ 	.short	(.L_15 - .L_14)
	.align		4
.L_14:
        /*0004*/ 	.word	index@(_ZN7cutlass13device_kernelINS_4gemm6kernel13GemmUniversalIN4cute5tupleIJiiiiEEENS1_10collective13CollectiveMmaINS1_34MainloopSm90TmaGmmaWarpSpecializedILi2ENS5_IJNS4_1CILi2EEENSA_ILi1EEESC_EEENS1_35KernelTmaWarpSpecializedCooperativeEEENS5_IJNSA_ILi192EEESG_NSA_ILi128EEEEEENS_6half_tENS5_IJlSC_lEEESJ_SK_NS4_8TiledMMAINS4_8MMA_AtomIJNS4_4SM904GMMA26MMA_64x192x16_F32F16F16_SSILNSO_5MajorE0ELSQ_0ELNSO_7ScaleInE1ELSR_1EEEEEENS4_6LayoutISD_NS5_IJSC_NSA_ILi0EEESV_EEEEENS5_IJNS4_10UnderscoreESY_SY_EEEEENS4_13SM90_TMA_LOADENS4_14ComposedLayoutINS4_7SwizzleILi3ELi4ELi3EEENS4_18smem_ptr_flag_bitsILi16EEENSU_INS5_IJNSA_ILi8EEENSA_ILi64EEEEEENS5_IJS18_SC_EEEEEEEvNS4_8identityENS4_23SM90_TMA_LOAD_MULTICASTES1C_vS1D_EENS_8epilogue10collective6detail29Sm90TmaWarpSpecializedAdapterINS1H_15DefaultEpilogueISJ_SK_SK_NS1G_6thread17LinearCombinationISJ_Li1EffLNS1L_9ScaleType4KindE0ELNS_15FloatRoundStyleE2ESJ_EENS1_15EpilogueDefaultEEEEEvvEEEEvNT_6ParamsE)
        /*0008*/ 	.word	0x000000a8


	//----- nvinfo : EIATTR_FRAME_SIZE
	.align		4
.L_15:
        /*000c*/ 	.byte	0x04, 0x11
        /*000e*/ 	.short	(.L_17 - .L_16)
	.align		4
.L_16:
        /*0010*/ 	.word	index@(_ZN7cutlass13device_kernelINS_4gemm6kernel13GemmUniversalIN4cute5tupleIJiiiiEEENS1_10collective13CollectiveMmaINS1_34MainloopSm90TmaGmmaWarpSpecializedILi2ENS5_IJNS4_1CILi2EEENSA_ILi1EEESC_EEENS1_35KernelTmaWarpSpecializedCooperativeEEENS5_IJNSA_ILi192EEESG_NSA_ILi128EEEEEENS_6half_tENS5_IJlSC_lEEESJ_SK_NS4_8TiledMMAINS4_8MMA_AtomIJNS4_4SM904GMMA26MMA_64x192x16_F32F16F16_SSILNSO_5MajorE0ELSQ_0ELNSO_7ScaleInE1ELSR_1EEEEEENS4_6LayoutISD_NS5_IJSC_NSA_ILi0EEESV_EEEEENS5_IJNS4_10UnderscoreESY_SY_EEEEENS4_13SM90_TMA_LOADENS4_14ComposedLayoutINS4_7SwizzleILi3ELi4ELi3EEENS4_18smem_ptr_flag_bitsILi16EEENSU_INS5_IJNSA_ILi8EEENSA_ILi64EEEEEENS5_IJS18_SC_EEEEEEEvNS4_8identityENS4_23SM90_TMA_LOAD_MULTICASTES1C_vS1D_EENS_8epilogue10collective6detail29Sm90TmaWarpSpecializedAdapterINS1H_15DefaultEpilogueISJ_SK_SK_NS1G_6thread17LinearCombinationISJ_Li1EffLNS1L_9ScaleType4KindE0ELNS_15FloatRoundStyleE2ESJ_EENS1_15EpilogueDefaultEEEEEvvEEEEvNT_6ParamsE)
        /*0014*/ 	.word	0x00000008


	//----- nvinfo : EIATTR_MIN_STACK_SIZE
	.align		4
.L_17:
        /*0018*/ 	.byte	0x04, 0x12
        /*001a*/ 	.short	(.L_19 - .L_18)
	.align		4
.L_18:
        /*001c*/ 	.word	index@(_ZN7cutlass13device_kernelINS_4gemm6kernel13GemmUniversalIN4cute5tupleIJiiiiEEENS1_10collective13CollectiveMmaINS1_34MainloopSm90TmaGmmaWarpSpecializedILi2ENS5_IJNS4_1CILi2EEENSA_ILi1EEESC_EEENS1_35KernelTmaWarpSpecializedCooperativeEEENS5_IJNSA_ILi192EEESG_NSA_ILi128EEEEEENS_6half_tENS5_IJlSC_lEEESJ_SK_NS4_8TiledMMAINS4_8MMA_AtomIJNS4_4SM904GMMA26MMA_64x192x16_F32F16F16_SSILNSO_5MajorE0ELSQ_0ELNSO_7ScaleInE1ELSR_1EEEEEENS4_6LayoutISD_NS5_IJSC_NSA_ILi0EEESV_EEEEENS5_IJNS4_10UnderscoreESY_SY_EEEEENS4_13SM90_TMA_LOADENS4_14ComposedLayoutINS4_7SwizzleILi3ELi4ELi3EEENS4_18smem_ptr_flag_bitsILi16EEENSU_INS5_IJNSA_ILi8EEENSA_ILi64EEEEEENS5_IJS18_SC_EEEEEEEvNS4_8identityENS4_23SM90_TMA_LOAD_MULTICASTES1C_vS1D_EENS_8epilogue10collective6detail29Sm90TmaWarpSpecializedAdapterINS1H_15DefaultEpilogueISJ_SK_SK_NS1G_6thread17LinearCombinationISJ_Li1EffLNS1L_9ScaleType4KindE0ELNS_15FloatRoundStyleE2ESJ_EENS1_15EpilogueDefaultEEEEEvvEEEEvNT_6ParamsE)
        /*0020*/ 	.word	0x00000008
.L_19:


//--------------------- .nv.compat                --------------------------
	.section	.nv.compat,"",@"SHT_CUDA_COMPAT_INFO"
	.align	4
        /*0000*/ 	.byte	0x02, 0x09, 0x01, 0x00, 0x02, 0x02, 0x04, 0x00, 0x02, 0x05, 0x05, 0x00, 0x03, 0x07, 0x01, 0x01
        /*0010*/ 	.byte	0x02, 0x03, 0x01, 0x00, 0x02, 0x06, 0x01, 0x00, 0x04, 0x0b, 0x08, 0x00, 0x00, 0x00, 0x00, 0x00
        /*0020*/ 	.byte	0x00, 0x00, 0x00, 0x00


//--------------------- .nv.info._ZN7cutlass13device_kernelINS_4gemm6kernel13GemmUniversalIN4cute5tupleIJiiiiEEENS1_10collective13CollectiveMmaINS1_34MainloopSm90TmaGmmaWarpSpecializedILi2ENS5_IJNS4_1CILi2EEENSA_ILi1EEESC_EEENS1_35KernelTmaWarpSpecializedCooperativeEEENS5_IJNSA_ILi192EEESG_NSA_ILi128EEEEEENS_6half_tENS5_IJlSC_lEEESJ_SK_NS4_8TiledMMAINS4_8MMA_AtomIJNS4_4SM904GMMA26MMA_64x192x16_F32F16F16_SSILNSO_5MajorE0ELSQ_0ELNSO_7ScaleInE1ELSR_1EEEEEENS4_6LayoutISD_NS5_IJSC_NSA_ILi0EEESV_EEEEENS5_IJNS4_10UnderscoreESY_SY_EEEEENS4_13SM90_TMA_LOADENS4_14ComposedLayoutINS4_7SwizzleILi3ELi4ELi3EEENS4_18smem_ptr_flag_bitsILi16EEENSU_INS5_IJNSA_ILi8EEENSA_ILi64EEEEEENS5_IJS18_SC_EEEEEEEvNS4_8identityENS4_23SM90_TMA_LOAD_MULTICASTES1C_vS1D_EENS_8epilogue10collective6detail29Sm90TmaWarpSpecializedAdapterINS1H_15DefaultEpilogueISJ_SK_SK_NS1G_6thread17LinearCombinationISJ_Li1EffLNS1L_9ScaleType4KindE0ELNS_15FloatRoundStyleE2ESJ_EENS1_15EpilogueDefaultEEEEEvvEEEEvNT_6ParamsE --------------------------
	.section	.nv.info._ZN7cutlass13device_kernelINS_4gemm6kernel13GemmUniversalIN4cute5tupleIJiiiiEEENS1_10collective13CollectiveMmaINS1_34MainloopSm90TmaGmmaWarpSpecializedILi2ENS5_IJNS4_1CILi2EEENSA_ILi1EEESC_EEENS1_35KernelTmaWarpSpecializedCooperativeEEENS5_IJNSA_ILi192EEESG_NSA_ILi128EEEEEENS_6half_tENS5_IJlSC_lEEESJ_SK_NS4_8TiledMMAINS4_8MMA_AtomIJNS4_4SM904GMMA26MMA_64x192x16_F32F16F16_SSILNSO_5MajorE0ELSQ_0ELNSO_7ScaleInE1ELSR_1EEEEEENS4_6LayoutISD_NS5_IJSC_NSA_ILi0EEESV_EEEEENS5_IJNS4_10UnderscoreESY_SY_EEEEENS4_13SM90_TMA_LOADENS4_14ComposedLayoutINS4_7SwizzleILi3ELi4ELi3EEENS4_18smem_ptr_flag_bitsILi16EEENSU_INS5_IJNSA_ILi8EEENSA_ILi64EEEEEENS5_IJS18_SC_EEEEEEEvNS4_8identityENS4_23SM90_TMA_LOAD_MULTICASTES1C_vS1D_EENS_8epilogue10collective6detail29Sm90TmaWarpSpecializedAdapterINS1H_15DefaultEpilogueISJ_SK_SK_NS1G_6thread17LinearCombinationISJ_Li1EffLNS1L_9ScaleType4KindE0ELNS_15FloatRoundStyleE2ESJ_EENS1_15EpilogueDefaultEEEEEvvEEEEvNT_6ParamsE,"",@"SHT_CUDA_INFO"
	.sectionflags	@""
	.align	4


	//----- nvinfo : EIATTR_CUDA_API_VERSION
	.align		4
        /*0000*/ 	.byte	0x04, 0x37
        /*0002*/ 	.short	(.L_21 - .L_20)
.L_20:
        /*0004*/ 	.word	0x00000082


	//----- nvinfo : EIATTR_KPARAM_INFO
	.align		4
.L_21:
        /*0008*/ 	.byte	0x04, 0x17
        /*000a*/ 	.short	(.L_23 - .L_22)
.L_22:
        /*000c*/ 	.word	0x00000000
        /*0010*/ 	.short	0x0000
        /*0012*/ 	.short	0x0070
        /*0014*/ 	.byte	0x00, 0xf0, 0x01, 0x10


	//----- nvinfo : EIATTR_SPARSE_MMA_MASK
	.align		4
.L_23:
        /*0018*/ 	.byte	0x03, 0x50
        /*001a*/ 	.short	0x0000


	//----- nvinfo : EIATTR_MAXREG_COUNT
	.align		4
        /*001c*/ 	.byte	0x03, 0x1b
        /*001e*/ 	.short	0x00a8


	//----- nvinfo : EIATTR_NUM_BARRIERS
	.align		4
        /*0020*/ 	.byte	0x02, 0x4c
        /*0022*/ 	.byte	0x01
	.zero		1


	//----- nvinfo : EIATTR_EXTERNS
	.align		4
        /*0024*/ 	.byte	0x04, 0x0f
        /*0026*/ 	.short	(.L_25 - .L_24)


	//   ....[0]....
	.align		4
.L_24:
        /*0028*/ 	.word	index@(__assertfail)


	//----- nvinfo : EIATTR_ANNOTATIONS
	.align		4
.L_25:
        /*002c*/ 	.byte	0x04, 0x55
        /*002e*/ 	.short	(.L_27 - .L_26)


	//   ....[0]....
.L_26:
        /*0030*/ 	.word	0x00000001
        /*0034*/ 	.byte	0x90, 0x09, 0x00, 0x00, 0x01, 0x00, 0x00, 0x00, 0xa0, 0x0e, 0x00, 0x00, 0x01, 0x00, 0x00, 0x00
        /*0044*/ 	.byte	0xb0, 0x26, 0x00, 0x00, 0x01, 0x00, 0x00, 0x00, 0x30, 0xe8, 0x00, 0x00, 0x01, 0x00, 0x00, 0x00
        /*0054*/ 	.byte	0x10, 0xee, 0x00, 0x00


	//----- nvinfo : EIATTR_MERCURY_ISA_VERSION
	.align		4
.L_27:
        /*0058*/ 	.byte	0x03, 0x5f
        /*005a*/ 	.short	0x0101


	//----- nvinfo : EIATTR_INT_WARP_WIDE_INSTR_OFFSETS
	.align		4
        /*005c*/ 	.byte	0x04, 0x31
        /*005e*/ 	.short	(.L_29 - .L_28)


	//   ....[0]....
.L_28:
        /*0060*/ 	.word	0x00000510


	//   ....[1]....
        /*0064*/ 	.word	0x00000530


	//   ....[2]....
        /*0068*/ 	.word	0x00000690


	//   ....[3]....
        /*006c*/ 	.word	0x000025e0


	//----- nvinfo : EIATTR_COOP_GROUP_MASK_REGIDS
	.align		4
.L_29:
        /*0070*/ 	.byte	0x04, 0x29
        /*0072*/ 	.short	(.L_31 - .L_30)


	//   ....[0]....
.L_30:
        /*0074*/ 	.word	0xffffffff


	//   ....[1]....
        /*0078*/ 	.word	0xffffffff


	//   ....[2]....
        /*007c*/ 	.word	0xffffffff


	//   ....[3]....
        /*0080*/ 	.word	0xffffffff


	//   ....[4]....
        /*0084*/ 	.word	0xffffffff


	//   ....[5]....
        /*0088*/ 	.word	0xffffffff


	//----- nvinfo : EIATTR_COOP_GROUP_INSTR_OFFSETS
	.align		4
.L_31:
        /*008c*/ 	.byte	0x04, 0x28
        /*008e*/ 	.short	(.L_33 - .L_32)


	//   ....[0]....
.L_32:
        /*0090*/ 	.word	0x00000070


	//   ....[1]....
        /*0094*/ 	.word	0x00000080


	//   ....[2]....
        /*0098*/ 	.word	0x000001a0


	//   ....[3]....
        /*009c*/ 	.word	0x00000380


	//   ....[4]....
        /*00a0*/ 	.word	0x000007e0


	//   ....[5]....
        /*00a4*/ 	.word	0x00001270


	//----- nvinfo : EIATTR_REG_RECONFIG
	.align		4
.L_33:
        /*00a8*/ 	.byte	0x01, 0x54
	.zero		2


	//----- nvinfo : EIATTR_SYSCALL_OFFSETS
	.align		4
        /*00ac*/ 	.byte	0x04, 0x46
        /*00ae*/ 	.short	(.L_35 - .L_34)


	//   ....[0]....
.L_34:
        /*00b0*/ 	.word	0x00001420


	//----- nvinfo : EIATTR_MBARRIER_INSTR_OFFSETS
	.align		4
.L_35:
        /*00b4*/ 	.byte	0x04, 0x39
        /*00b6*/ 	.short	(.L_37 - .L_36)


	//   ....[0]....
.L_36:
        /*00b8*/ 	.word	0x00000320
        /*00bc*/ 	.word	0x000000ff
        /*00c0*/ 	.word	0x00000000
        /*00c4*/ 	.short	0x0100
        /*00c6*/ 	.byte	0x09
	.zero		1


	//   ....[1]....
        /*00c8*/ 	.word	0x00000330
        /*00cc*/ 	.word	0x000000ff
        /*00d0*/ 	.word	0x00000010
        /*00d4*/ 	.short	0x0100
        /*00d6*/ 	.byte	0x09
	.zero		1


	//   ....[2]....
        /*00d8*/ 	.word	0x00000340
        /*00dc*/ 	.word	0x000000ff
        /*00e0*/ 	.word	0x00000008
        /*00e4*/ 	.short	0x0100
        /*00e6*/ 	.byte	0x09
	.zero		1


	//   ....[3]....
        /*00e8*/ 	.word	0x00000350
        /*00ec*/ 	.word	0x000000ff
        /*00f0*/ 	.word	0x00000018
        /*00f4*/ 	.short	0x0100
        /*00f6*/ 	.byte	0x09
	.zero		1


	//   ....[4]....
        /*00f8*/ 	.word	0x00000710
        /*00fc*/ 	.word	0x000000ff
        /*0100*/ 	.word	0x00000030
        /*0104*/ 	.short	0x0100
        /*0106*/ 	.byte	0x06
	.zero		1


	//   ....[5]....
        /*0108*/ 	.word	0x00000780
        /*010c*/ 	.word	0x000000ff
        /*0110*/ 	.word	0x00000038
        /*0114*/ 	.short	0x0100
        /*0116*/ 	.byte	0x06
	.zero		1


	//   ....[6]....
        /*0118*/ 	.word	0x00001500
        /*011c*/ 	.word	0x00000003
        /*0120*/ 	.word	0x00000000
        /*0124*/ 	.short	0x010a
        /*0126*/ 	.byte	0x3f
	.zero		1


	//   ....[7]....
        /*0128*/ 	.word	0x00001540
        /*012c*/ 	.word	0x00000003
        /*0130*/ 	.word	0x00000000
        /*0134*/ 	.short	0x010a
        /*0136*/ 	.byte	0x3f
	.zero		1


	//   ....[8]....
        /*0138*/ 	.word	0x00001d60
        /*013c*/ 	.word	0x00000003
        /*0140*/ 	.word	0x00000000
        /*0144*/ 	.short	0x010a
        /*0146*/ 	.byte	0x3f
	.zero		1


	//   ....[9]....
        /*0148*/ 	.word	0x00001da0
        /*014c*/ 	.word	0x00000003
        /*0150*/ 	.word	0x00000000
        /*0154*/ 	.short	0x010a
        /*0156*/ 	.byte	0x3f
	.zero		1


	//   ....[10]....
        /*0158*/ 	.word	0x00002460
        /*015c*/ 	.word	0x00000003
        /*0160*/ 	.word	0x00000000
        /*0164*/ 	.short	0x0101
        /*0166*/ 	.byte	0x3f
	.zero		1


	//   ....[11]....
        /*0168*/ 	.word	0x00002670
        /*016c*/ 	.word	0x00000003
        /*0170*/ 	.word	0x00000000
        /*0174*/ 	.short	0x0101
        /*0176*/ 	.byte	0x3f
	.zero		1


	//   ....[12]....
        /*0178*/ 	.word	0x0000f750
        /*017c*/ 	.word	0x0000000e
        /*0180*/ 	.word	0x00000010
        /*0184*/ 	.short	0x010a
        /*0186*/ 	.byte	0x3f
	.zero		1


	//   ....[13]....
        /*0188*/ 	.word	0x0000fbf0
        /*018c*/ 	.word	0x00000003
        /*0190*/ 	.word	0x00000038
        /*0194*/ 	.short	0x0101
        /*0196*/ 	.byte	0x3f
	.zero		1


	//   ....[14]....
        /*0198*/ 	.word	0x00010350
        /*019c*/ 	.word	0x00000005
        /*01a0*/ 	.word	0x00000000
        /*01a4*/ 	.short	0x010a
        /*01a6*/ 	.byte	0x3f
	.zero		1


	//   ....[15]....
        /*01a8*/ 	.word	0x000103d0
        /*01ac*/ 	.word	0x0000000b
        /*01b0*/ 	.word	0x00000000
        /*01b4*/ 	.short	0x010a
        /*01b6*/ 	.byte	0x3f
	.zero		1


	//   ....[16]....
        /*01b8*/ 	.word	0x00010430
        /*01bc*/ 	.word	0x00000003
        /*01c0*/ 	.word	0x00000000
        /*01c4*/ 	.short	0x010a
        /*01c6*/ 	.byte	0x3f
	.zero		1


	//   ....[17]....
        /*01c8*/ 	.word	0x00010480
        /*01cc*/ 	.word	0x00000003
        /*01d0*/ 	.word	0x00000000
        /*01d4*/ 	.short	0x010a
        /*01d6*/ 	.byte	0x3f
	.zero		1


	//   ....[18]....
        /*01d8*/ 	.word	0x00010550
        /*01dc*/ 	.word	0x0000000e
        /*01e0*/ 	.word	0x00000010
        /*01e4*/ 	.short	0x010a
        /*01e6*/ 	.byte	0x3f
	.zero		1


	//   ....[19]....
        /*01e8*/ 	.word	0x00010620
        /*01ec*/ 	.word	0x00000005
        /*01f0*/ 	.word	0x00000000
        /*01f4*/ 	.short	0x010a
        /*01f6*/ 	.byte	0x3f
	.zero		1


	//----- nvinfo : EIATTR_NUM_MBARRIERS
	.align		4
.L_37:
        /*01f8*/ 	.byte	0x03, 0x38
        /*01fa*/ 	.short	0x0006


	//----- nvinfo : EIATTR_EXIT_INSTR_OFFSETS
	.align		4
        /*01fc*/ 	.byte	0x04, 0x1c
        /*01fe*/ 	.short	(.L_39 - .L_38)


	//   ....[0]....
.L_38:
        /*0200*/ 	.word	0x00000940


	//   ....[1]....
        /*0204*/ 	.word	0x00001190


	//   ....[2]....
        /*0208*/ 	.word	0x0000ee50


	//   ....[3]....
        /*020c*/ 	.word	0x0000f3e0


	//   ....[4]....
        /*0210*/ 	.word	0x00010420


	//----- nvinfo : EIATTR_MAX_THREADS
	.align		4
.L_39:
        /*0214*/ 	.byte	0x04, 0x05
        /*0216*/ 	.short	(.L_41 - .L_40)
.L_40:
        /*0218*/ 	.word	0x00000180
        /*021c*/ 	.word	0x00000001
        /*0220*/ 	.word	0x00000001


	//----- nvinfo : EIATTR_CRS_STACK_SIZE
	.align		4
.L_41:
        /*0224*/ 	.byte	0x04, 0x1e
        /*0226*/ 	.short	(.L_43 - .L_42)
.L_42:
        /*0228*/ 	.word	0x00000000


	//----- nvinfo : EIATTR_CBANK_PARAM_SIZE
	.align		4
.L_43:
        /*022c*/ 	.byte	0x03, 0x19
        /*022e*/ 	.short	0x0470


	//----- nvinfo : EIATTR_PARAM_CBANK
	.align		4
        /*0230*/ 	.byte	0x04, 0x0a
        /*0232*/ 	.short	(.L_45 - .L_44)
	.align		4
.L_44:
        /*0234*/ 	.word	index@(.nv.constant0._ZN7cutlass13device_kernelINS_4gemm6kernel13GemmUniversalIN4cute5tupleIJiiiiEEENS1_10collective13CollectiveMmaINS1_34MainloopSm90TmaGmmaWarpSpecializedILi2ENS5_IJNS4_1CILi2EEENSA_ILi1EEESC_EEENS1_35KernelTmaWarpSpecializedCooperativeEEENS5_IJNSA_ILi192EEESG_NSA_ILi128EEEEEENS_6half_tENS5_IJlSC_lEEESJ_SK_NS4_8TiledMMAINS4_8MMA_AtomIJNS4_4SM904GMMA26MMA_64x192x16_F32F16F16_SSILNSO_5MajorE0ELSQ_0ELNSO_7ScaleInE1ELSR_1EEEEEENS4_6LayoutISD_NS5_IJSC_NSA_ILi0EEESV_EEEEENS5_IJNS4_10UnderscoreESY_SY_EEEEENS4_13SM90_TMA_LOADENS4_14ComposedLayoutINS4_7SwizzleILi3ELi4ELi3EEENS4_18smem_ptr_flag_bitsILi16EEENSU_INS5_IJNSA_ILi8EEENSA_ILi64EEEEEENS5_IJS18_SC_EEEEEEEvNS4_8identityENS4_23SM90_TMA_LOAD_MULTICASTES1C_vS1D_EENS_8epilogue10collective6detail29Sm90TmaWarpSpecializedAdapterINS1H_15DefaultEpilogueISJ_SK_SK_NS1G_6thread17LinearCombinationISJ_Li1EffLNS1L_9ScaleType4KindE0ELNS_15FloatRoundStyleE2ESJ_EENS1_15EpilogueDefaultEEEEEvvEEEEvNT_6ParamsE)
        /*0238*/ 	.short	0x0210
        /*023a*/ 	.short	0x0470


	//----- nvinfo : EIATTR_SW_WAR
	.align		4
.L_45:
        /*023c*/ 	.byte	0x04, 0x36
        /*023e*/ 	.short	(.L_47 - .L_46)
.L_46:
        /*0240*/ 	.word	0x00000008
.L_47:


//--------------------- .nv.callgraph             --------------------------
	.section	.nv.callgraph,"",@"SHT_CUDA_CALLGRAPH"
	.align	4
	.sectionentsize	8
	.align		4
        /*0000*/ 	.word	0x00000000
	.align		4
        /*0004*/ 	.word	0xffffffff
	.align		4
        /*0008*/ 	.word	index@(_ZN7cutlass13device_kernelINS_4gemm6kernel13GemmUniversalIN4cute5tupleIJiiiiEEENS1_10collective13CollectiveMmaINS1_34MainloopSm90TmaGmmaWarpSpecializedILi2ENS5_IJNS4_1CILi2EEENSA_ILi1EEESC_EEENS1_35KernelTmaWarpSpecializedCooperativeEEENS5_IJNSA_ILi192EEESG_NSA_ILi128EEEEEENS_6half_tENS5_IJlSC_lEEESJ_SK_NS4_8TiledMMAINS4_8MMA_AtomIJNS4_4SM904GMMA26MMA_64x192x16_F32F16F16_SSILNSO_5MajorE0ELSQ_0ELNSO_7ScaleInE1ELSR_1EEEEEENS4_6LayoutISD_NS5_IJSC_NSA_ILi0EEESV_EEEEENS5_IJNS4_10UnderscoreESY_SY_EEEEENS4_13SM90_TMA_LOADENS4_14ComposedLayoutINS4_7SwizzleILi3ELi4ELi3EEENS4_18smem_ptr_flag_bitsILi16EEENSU_INS5_IJNSA_ILi8EEENSA_ILi64EEEEEENS5_IJS18_SC_EEEEEEEvNS4_8identityENS4_23SM90_TMA_LOAD_MULTICASTES1C_vS1D_EENS_8epilogue10collective6detail29Sm90TmaWarpSpecializedAdapterINS1H_15DefaultEpilogueISJ_SK_SK_NS1G_6thread17LinearCombinationISJ_Li1EffLNS1L_9ScaleType4KindE0ELNS_15FloatRoundStyleE2ESJ_EENS1_15EpilogueDefaultEEEEEvvEEEEvNT_6ParamsE)
	.align		4
        /*000c*/ 	.word	index@(__assertfail)
	.align		4
        /*0010*/ 	.word	0x00000000
	.align		4
        /*0014*/ 	.word	0xfffffffe
	.align		4
        /*0018*/ 	.word	0x00000000
	.align		4
        /*001c*/ 	.word	0xfffffffd
	.align		4
        /*0020*/ 	.word	0x00000000
	.align		4
        /*0024*/ 	.word	0xfffffffc


//--------------------- .nv.constant4             --------------------------
	.section	.nv.constant4,"a",@progbits
	.align	8
	.align		8
.nv.constant4:
        /*0000*/ 	.dword	__assertfail
	.align		8
        /*0008*/ 	.dword	__unnamed_1
	.align		8
        /*0010*/ 	.dword	_ZN40_INTERNAL_57ad6967_4_k_cu_22cbc02e_123194cuda3std3__45__cpo5beginE
	.align		8
        /*0018*/ 	.dword	_ZN40_INTERNAL_57ad6967_4_k_cu_22cbc02e_123194cuda3std3__45__cpo3endE
	.align		8
        /*0020*/ 	.dword	_ZN40_INTERNAL_57ad6967_4_k_cu_22cbc02e_123194cuda3std3__45__cpo6cbeginE
	.align		8
        /*0028*/ 	.dword	_ZN40_INTERNAL_57ad6967_4_k_cu_22cbc02e_123194cuda3std3__45__cpo4cendE
	.align		8
        /*0030*/ 	.dword	_ZN40_INTERNAL_57ad6967_4_k_cu_22cbc02e_123194cuda3std3__442_GLOBAL__N__57ad6967_4_k_cu_22cbc02e_123196ignoreE
	.align		8
        /*0038*/ 	.dword	_ZN40_INTERNAL_57ad6967_4_k_cu_22cbc02e_123194cuda3std3__419piecewise_constructE
	.align		8
        /*0040*/ 	.dword	_ZN40_INTERNAL_57ad6967_4_k_cu_22cbc02e_123194cuda3std3__48in_placeE
	.align		8
        /*0048*/ 	.dword	_ZN40_INTERNAL_57ad6967_4_k_cu_22cbc02e_123194cuda3std6ranges3__45__cpo4swapE
	.align		8
        /*0050*/ 	.dword	_ZN40_INTERNAL_57ad6967_4_k_cu_22cbc02e_123194cuda3std6ranges3__45__cpo9iter_moveE
	.align		8
        /*0058*/ 	.dword	_ZN40_INTERNAL_57ad6967_4_k_cu_22cbc02e_123194cute7productE
	.align		8
        /*0060*/ 	.dword	_ZN40_INTERNAL_57ad6967_4_k_cu_22cbc02e_123194cute1_E
	.align		8
        /*0068*/ 	.dword	$str$22
	.align		8
        /*0070*/ 	.dword	$str$23


//--------------------- .text._ZN7cutlass13device_kernelINS_4gemm6kernel13GemmUniversalIN4cute5tupleIJiiiiEEENS1_10collective13CollectiveMmaINS1_34MainloopSm90TmaGmmaWarpSpecializedILi2ENS5_IJNS4_1CILi2EEENSA_ILi1EEESC_EEENS1_35KernelTmaWarpSpecializedCooperativeEEENS5_IJNSA_ILi192EEESG_NSA_ILi128EEEEEENS_6half_tENS5_IJlSC_lEEESJ_SK_NS4_8TiledMMAINS4_8MMA_AtomIJNS4_4SM904GMMA26MMA_64x192x16_F32F16F16_SSILNSO_5MajorE0ELSQ_0ELNSO_7ScaleInE1ELSR_1EEEEEENS4_6LayoutISD_NS5_IJSC_NSA_ILi0EEESV_EEEEENS5_IJNS4_10UnderscoreESY_SY_EEEEENS4_13SM90_TMA_LOADENS4_14ComposedLayoutINS4_7SwizzleILi3ELi4ELi3EEENS4_18smem_ptr_flag_bitsILi16EEENSU_INS5_IJNSA_ILi8EEENSA_ILi64EEEEEENS5_IJS18_SC_EEEEEEEvNS4_8identityENS4_23SM90_TMA_LOAD_MULTICASTES1C_vS1D_EENS_8epilogue10collective6detail29Sm90TmaWarpSpecializedAdapterINS1H_15DefaultEpilogueISJ_SK_SK_NS1G_6thread17LinearCombinationISJ_Li1EffLNS1L_9ScaleType4KindE0ELNS_15FloatRoundStyleE2ESJ_EENS1_15EpilogueDefaultEEEEEvvEEEEvNT_6ParamsE --------------------------
	.section	.text._ZN7cutlass13device_kernelINS_4gemm6kernel13GemmUniversalIN4cute5tupleIJiiiiEEENS1_10collective13CollectiveMmaINS1_34MainloopSm90TmaGmmaWarpSpecializedILi2ENS5_IJNS4_1CILi2EEENSA_ILi1EEESC_EEENS1_35KernelTmaWarpSpecializedCooperativeEEENS5_IJNSA_ILi192EEESG_NSA_ILi128EEEEEENS_6half_tENS5_IJlSC_lEEESJ_SK_NS4_8TiledMMAINS4_8MMA_AtomIJNS4_4SM904GMMA26MMA_64x192x16_F32F16F16_SSILNSO_5MajorE0ELSQ_0ELNSO_7ScaleInE1ELSR_1EEEEEENS4_6LayoutISD_NS5_IJSC_NSA_ILi0EEESV_EEEEENS5_IJNS4_10UnderscoreESY_SY_EEEEENS4_13SM90_TMA_LOADENS4_14ComposedLayoutINS4_7SwizzleILi3ELi4ELi3EEENS4_18smem_ptr_flag_bitsILi16EEENSU_INS5_IJNSA_ILi8EEENSA_ILi64EEEEEENS5_IJS18_SC_EEEEEEEvNS4_8identityENS4_23SM90_TMA_LOAD_MULTICASTES1C_vS1D_EENS_8epilogue10collective6detail29Sm90TmaWarpSpecializedAdapterINS1H_15DefaultEpilogueISJ_SK_SK_NS1G_6thread17LinearCombinationISJ_Li1EffLNS1L_9ScaleType4KindE0ELNS_15FloatRoundStyleE2ESJ_EENS1_15EpilogueDefaultEEEEEvvEEEEvNT_6ParamsE,"ax",@progbits
	.align	128
.text._ZN7cutlass13device_kernelINS_4gemm6kernel13GemmUniversalIN4cute5tupleIJiiiiEEENS1_10collective13CollectiveMmaINS1_34MainloopSm90TmaGmmaWarpSpecializedILi2ENS5_IJNS4_1CILi2EEENSA_ILi1EEESC_EEENS1_35KernelTmaWarpSpecializedCooperativeEEENS5_IJNSA_ILi192EEESG_NSA_ILi128EEEEEENS_6half_tENS5_IJlSC_lEEESJ_SK_NS4_8TiledMMAINS4_8MMA_AtomIJNS4_4SM904GMMA26MMA_64x192x16_F32F16F16_SSILNSO_5MajorE0ELSQ_0ELNSO_7ScaleInE1ELSR_1EEEEEENS4_6LayoutISD_NS5_IJSC_NSA_ILi0EEESV_EEEEENS5_IJNS4_10UnderscoreESY_SY_EEEEENS4_13SM90_TMA_LOADENS4_14ComposedLayoutINS4_7SwizzleILi3ELi4ELi3EEENS4_18smem_ptr_flag_bitsILi16EEENSU_INS5_IJNSA_ILi8EEENSA_ILi64EEEEEENS5_IJS18_SC_EEEEEEEvNS4_8identityENS4_23SM90_TMA_LOAD_MULTICASTES1C_vS1D_EENS_8epilogue10collective6detail29Sm90TmaWarpSpecializedAdapterINS1H_15DefaultEpilogueISJ_SK_SK_NS1G_6thread17LinearCombinationISJ_Li1EffLNS1L_9ScaleType4KindE0ELNS_15FloatRoundStyleE2ESJ_EENS1_15EpilogueDefaultEEEEEvvEEEEvNT_6ParamsE:
        .type           _ZN7cutlass13device_kernelINS_4gemm6kernel13GemmUniversalIN4cute5tupleIJiiiiEEENS1_10collective13CollectiveMmaINS1_34MainloopSm90TmaGmmaWarpSpecializedILi2ENS5_IJNS4_1CILi2EEENSA_ILi1EEESC_EEENS1_35KernelTmaWarpSpecializedCooperativeEEENS5_IJNSA_ILi192EEESG_NSA_ILi128EEEEEENS_6half_tENS5_IJlSC_lEEESJ_SK_NS4_8TiledMMAINS4_8MMA_AtomIJNS4_4SM904GMMA26MMA_64x192x16_F32F16F16_SSILNSO_5MajorE0ELSQ_0ELNSO_7ScaleInE1ELSR_1EEEEEENS4_6LayoutISD_NS5_IJSC_NSA_ILi0EEESV_EEEEENS5_IJNS4_10UnderscoreESY_SY_EEEEENS4_13SM90_TMA_LOADENS4_14ComposedLayoutINS4_7SwizzleILi3ELi4ELi3EEENS4_18smem_ptr_flag_bitsILi16EEENSU_INS5_IJNSA_ILi8EEENSA_ILi64EEEEEENS5_IJS18_SC_EEEEEEEvNS4_8identityENS4_23SM90_TMA_LOAD_MULTICASTES1C_vS1D_EENS_8epilogue10collective6detail29Sm90TmaWarpSpecializedAdapterINS1H_15DefaultEpilogueISJ_SK_SK_NS1G_6thread17LinearCombinationISJ_Li1EffLNS1L_9ScaleType4KindE0ELNS_15FloatRoundStyleE2ESJ_EENS1_15EpilogueDefaultEEEEEvvEEEEvNT_6ParamsE,@function
        .size           _ZN7cutlass13device_kernelINS_4gemm6kernel13GemmUniversalIN4cute5tupleIJiiiiEEENS1_10collective13CollectiveMmaINS1_34MainloopSm90TmaGmmaWarpSpecializedILi2ENS5_IJNS4_1CILi2EEENSA_ILi1EEESC_EEENS1_35KernelTmaWarpSpecializedCooperativeEEENS5_IJNSA_ILi192EEESG_NSA_ILi128EEEEEENS_6half_tENS5_IJlSC_lEEESJ_SK_NS4_8TiledMMAINS4_8MMA_AtomIJNS4_4SM904GMMA26MMA_64x192x16_F32F16F16_SSILNSO_5MajorE0ELSQ_0ELNSO_7ScaleInE1ELSR_1EEEEEENS4_6LayoutISD_NS5_IJSC_NSA_ILi0EEESV_EEEEENS5_IJNS4_10UnderscoreESY_SY_EEEEENS4_13SM90_TMA_LOADENS4_14ComposedLayoutINS4_7SwizzleILi3ELi4ELi3EEENS4_18smem_ptr_flag_bitsILi16EEENSU_INS5_IJNSA_ILi8EEENSA_ILi64EEEEEENS5_IJS18_SC_EEEEEEEvNS4_8identityENS4_23SM90_TMA_LOAD_MULTICASTES1C_vS1D_EENS_8epilogue10collective6detail29Sm90TmaWarpSpecializedAdapterINS1H_15DefaultEpilogueISJ_SK_SK_NS1G_6thread17LinearCombinationISJ_Li1EffLNS1L_9ScaleType4KindE0ELNS_15FloatRoundStyleE2ESJ_EENS1_15EpilogueDefaultEEEEEvvEEEEvNT_6ParamsE,(.L_x_449 - _ZN7cutlass13device_kernelINS_4gemm6kernel13GemmUniversalIN4cute5tupleIJiiiiEEENS1_10collective13CollectiveMmaINS1_34MainloopSm90TmaGmmaWarpSpecializedILi2ENS5_IJNS4_1CILi2EEENSA_ILi1EEESC_EEENS1_35KernelTmaWarpSpecializedCooperativeEEENS5_IJNSA_ILi192EEESG_NSA_ILi128EEEEEENS_6half_tENS5_IJlSC_lEEESJ_SK_NS4_8TiledMMAINS4_8MMA_AtomIJNS4_4SM904GMMA26MMA_64x192x16_F32F16F16_SSILNSO_5MajorE0ELSQ_0ELNSO_7ScaleInE1ELSR_1EEEEEENS4_6LayoutISD_NS5_IJSC_NSA_ILi0EEESV_EEEEENS5_IJNS4_10UnderscoreESY_SY_EEEEENS4_13SM90_TMA_LOADENS4_14ComposedLayoutINS4_7SwizzleILi3ELi4ELi3EEENS4_18smem_ptr_flag_bitsILi16EEENSU_INS5_IJNSA_ILi8EEENSA_ILi64EEEEEENS5_IJS18_SC_EEEEEEEvNS4_8identityENS4_23SM90_TMA_LOAD_MULTICASTES1C_vS1D_EENS_8epilogue10collective6detail29Sm90TmaWarpSpecializedAdapterINS1H_15DefaultEpilogueISJ_SK_SK_NS1G_6thread17LinearCombinationISJ_Li1EffLNS1L_9ScaleType4KindE0ELNS_15FloatRoundStyleE2ESJ_EENS1_15EpilogueDefaultEEEEEvvEEEEvNT_6ParamsE)
        .other          _ZN7cutlass13device_kernelINS_4gemm6kernel13GemmUniversalIN4cute5tupleIJiiiiEEENS1_10collective13CollectiveMmaINS1_34MainloopSm90TmaGmmaWarpSpecializedILi2ENS5_IJNS4_1CILi2EEENSA_ILi1EEESC_EEENS1_35KernelTmaWarpSpecializedCooperativeEEENS5_IJNSA_ILi192EEESG_NSA_ILi128EEEEEENS_6half_tENS5_IJlSC_lEEESJ_SK_NS4_8TiledMMAINS4_8MMA_AtomIJNS4_4SM904GMMA26MMA_64x192x16_F32F16F16_SSILNSO_5MajorE0ELSQ_0ELNSO_7ScaleInE1ELSR_1EEEEEENS4_6LayoutISD_NS5_IJSC_NSA_ILi0EEESV_EEEEENS5_IJNS4_10UnderscoreESY_SY_EEEEENS4_13SM90_TMA_LOADENS4_14ComposedLayoutINS4_7SwizzleILi3ELi4ELi3EEENS4_18smem_ptr_flag_bitsILi16EEENSU_INS5_IJNSA_ILi8EEENSA_ILi64EEEEEENS5_IJS18_SC_EEEEEEEvNS4_8identityENS4_23SM90_TMA_LOAD_MULTICASTES1C_vS1D_EENS_8epilogue10collective6detail29Sm90TmaWarpSpecializedAdapterINS1H_15DefaultEpilogueISJ_SK_SK_NS1G_6thread17LinearCombinationISJ_Li1EffLNS1L_9ScaleType4KindE0ELNS_15FloatRoundStyleE2ESJ_EENS1_15EpilogueDefaultEEEEEvvEEEEvNT_6ParamsE,@"STO_CUDA_ENTRY STV_DEFAULT"
_ZN7cutlass13device_kernelINS_4gemm6kernel13GemmUniversalIN4cute5tupleIJiiiiEEENS1_10collective13CollectiveMmaINS1_34MainloopSm90TmaGmmaWarpSpecializedILi2ENS5_IJNS4_1CILi2EEENSA_ILi1EEESC_EEENS1_35KernelTmaWarpSpecializedCooperativeEEENS5_IJNSA_ILi192EEESG_NSA_ILi128EEEEEENS_6half_tENS5_IJlSC_lEEESJ_SK_NS4_8TiledMMAINS4_8MMA_AtomIJNS4_4SM904GMMA26MMA_64x192x16_F32F16F16_SSILNSO_5MajorE0ELSQ_0ELNSO_7ScaleInE1ELSR_1EEEEEENS4_6LayoutISD_NS5_IJSC_NSA_ILi0EEESV_EEEEENS5_IJNS4_10UnderscoreESY_SY_EEEEENS4_13SM90_TMA_LOADENS4_14ComposedLayoutINS4_7SwizzleILi3ELi4ELi3EEENS4_18smem_ptr_flag_bitsILi16EEENSU_INS5_IJNSA_ILi8EEENSA_ILi64EEEEEENS5_IJS18_SC_EEEEEEEvNS4_8identityENS4_23SM90_TMA_LOAD_MULTICASTES1C_vS1D_EENS_8epilogue10collective6detail29Sm90TmaWarpSpecializedAdapterINS1H_15DefaultEpilogueISJ_SK_SK_NS1G_6thread17LinearCombinationISJ_Li1EffLNS1L_9ScaleType4KindE0ELNS_15FloatRoundStyleE2ESJ_EENS1_15EpilogueDefaultEEEEEvvEEEEvNT_6ParamsE:
[----:B------:R-:W0:Y:S02]  /*0000*/  LDC R1, c[0x0][0x28] ;  /* 0x00000a00ff017b82 */ /* 0x000e240000000800 */
[----:B0-----:R-:W-:Y:S01]  /*0010*/  VIADD R1, R1, 0xfffffff8 ;  /* 0xfffffff801017836 */ /* 0x001fe20000000000 */
[----:B------:R-:W0:Y:S01]  /*0020*/  S2R R4, SR_TID.X ;  /* 0x0000000000047919 */ /* 0x000e220000002100 */
[----:B------:R-:W-:Y:S01]  /*0030*/  ELECT P0, URZ, PT ;  /* 0x00000000003f782f */ /* 0x000fe20003800000 */
[----:B------:R-:W-:Y:S01]  /*0040*/  BSSY B0, `(.L_x_0) ;  /* 0x0000015000007945 */ /* 0x000fe20003800000 */
[--C-:B0-----:R-:W-:Y:S02]  /*0050*/  SHF.R.U32.HI R0, RZ, 0x5, R4.reuse ;  /* 0x00000005ff007819 */ /* 0x101fe40000011604 */
[----:B------:R-:W-:-:S03]  /*0060*/  SHF.R.U32.HI R2, RZ, 0x7, R4 ;  /* 0x00000007ff027819 */ /* 0x000fc60000011604 */
[----:B------:R-:W0:Y:S04]  /*0070*/  SHFL.IDX PT, R3, R0, RZ, 0x1f ;  /* 0x00001fff00037589 */ /* 0x000e2800000e0000 */
[----:B------:R-:W1:Y:S01]  /*0080*/  SHFL.IDX PT, R2, R2, RZ, 0x1f ;  /* 0x00001fff02027589 */ /* 0x000e6200000e0000 */
[----:B0-----:R-:W-:Y:S02]  /*0090*/  R2UR UR4, R3 ;  /* 0x00000000030472ca */ /* 0x001fe400000e0000 */
[----:B-1----:R-:W-:-:S11]  /*00a0*/  R2UR UR6, R2 ;  /* 0x00000000020672ca */ /* 0x002fd600000e0000 */
[----:B------:R-:W-:Y:S02]  /*00b0*/  USHF.R.S32.HI UR5, URZ, 0x1f, UR4 ;  /* 0x0000001f3f057899 */ /* 0x000fe40008011404 */
[----:B------:R-:W-:Y:S02]  /*00c0*/  ISETP.NE.OR P0, PT, RZ, UR4, !P0 ;  /* 0x00000004ff007c0c */ /* 0x000fe4000c705670 */
[----:B------:R-:W-:-:S04]  /*00d0*/  ULEA.HI UR5, UR5, UR4, URZ, 0x2 ;  /* 0x0000000405057291 */ /* 0x000fc8000f8f103f */
[----:B------:R-:W-:-:S04]  /*00e0*/  ULOP3.LUT UR5, UR5, 0xfffffffc, URZ, 0xc0, !UPT ;  /* 0xfffffffc05057892 */ /* 0x000fc8000f8ec03f */
[----:B------:R-:W-:-:S03]  /*00f0*/  UIADD3 UR8, UR4, -UR5, URZ ;  /* 0x8000000504087290 */ /* 0x000fc6000fffe03f */
[----:B------:R-:W-:Y:S09]  /*0100*/  @P0 BRA `(.L_x_1) ;  /* 0x0000000000200947 */ /* 0x000ff20003800000 */
[----:B------:R-:W-:Y:S02]  /*0110*/  ULDC.64 UR4, c[0x0][0x198] ;  /* 0x0000660000047ab9 */ /* 0x000fe40000000a00 */
[----:B------:R-:W-:Y:S02]  /*0120*/  UIADD3 UR10, UP0, UR4, 0xf0, URZ ;  /* 0x000000f0040a7890 */ /* 0x000fe4000ff1e03f */
[----:B------:R-:W-:Y:S02]  /*0130*/  UIADD3 UR4, UP1, UR4, 0x1f0, URZ ;  /* 0x000001f004047890 */ /* 0x000fe4000ff3e03f */
[----:B------:R-:W-:Y:S02]  /*0140*/  UIADD3.X UR11, URZ, UR5, URZ, UP0, !UPT ;  /* 0x000000053f0b7290 */ /* 0x000fe400087fe43f */
[----:B------:R-:W-:-:S07]  /*0150*/  UIADD3.X UR5, URZ, UR5, URZ, UP1, !UPT ;  /* 0x000000053f057290 */ /* 0x000fce0008ffe43f */
[----:B------:R0:W-:Y:S02]  /*0160*/  UTMACCTL.PF [UR10] ;  /* 0x000000000a0079b9 */ /* 0x0001e40008040000 */
[----:B------:R0:W-:Y:S02]  /*0170*/  UTMACCTL.PF [UR4] ;  /* 0x00000000040079b9 */ /* 0x0001e40008040000 */
[----:B0-----:R-:W-:Y:S01]  /*0180*/  NOP ;  /* 0x0000000000007918 */ /* 0x001fe20000000000 */
.L_x_1:
[----:B------:R-:W-:Y:S05]  /*0190*/  BSYNC B0 ;  /* 0x0000000000007941 */ /* 0x000fea0003800000 */
.L_x_0:
[----:B------:R-:W0:Y:S01]  /*01a0*/  SHFL.IDX PT, R2, R0, RZ, 0x1f ;  /* 0x00001fff00027589 */ /* 0x000e2200000e0000 */
[----:B------:R-:W-:Y:S01]  /*01b0*/  UISETP.NE.AND UP0, UPT, UR8, 0x3, UPT ;  /* 0x000000030800788c */ /* 0x000fe2000bf05270 */
[----:B------:R-:W-:Y:S01]  /*01c0*/  ISETP.NE.AND P1, PT, RZ, UR6, PT ;  /* 0x00000006ff007c0c */ /* 0x000fe2000bf25270 */
[----:B------:R-:W-:Y:S02]  /*01d0*/  UIADD3 UR10, UR6, -0x1, URZ ;  /* 0xffffffff060a7890 */ /* 0x000fe4000fffe03f */
[----:B------:R-:W-:Y:S02]  /*01e0*/  UISETP.EQ.OR UP0, UPT, UR8, URZ, !UP0 ;  /* 0x0000003f0800728c */ /* 0x000fe4000c702670 */
[----:B------:R-:W-:Y:S02]  /*01f0*/  UISETP.GE.U32.AND UP1, UPT, UR10, 0x2, UPT ;  /* 0x000000020a00788c */ /* 0x000fe4000bf26070 */
[----:B------:R-:W-:-:S04]  /*0200*/  UISETP.EQ.AND UP0, UPT, UR6, URZ, UP0 ;  /* 0x0000003f0600728c */ /* 0x000fc80008702270 */
[----:B------:R-:W-:-:S04]  /*0210*/  USEL UR40, URZ, 0x1, !UP0 ;  /* 0x000000013f287887 */ /* 0x000fc8000c000000 */
[----:B------:R-:W-:Y:S01]  /*0220*/  USEL UR40, UR40, 0x2, UP1 ;  /* 0x0000000228287887 */ /* 0x000fe20008800000 */
[----:B0-----:R-:W-:-:S13]  /*0230*/  ISETP.NE.AND P0, PT, R2, RZ, PT ;  /* 0x000000ff0200720c */ /* 0x001fda0003f05270 */
[----:B------:R-:W-:Y:S05]  /*0240*/  @P0 BRA `(.L_x_2) ;  /* 0x0000000000480947 */ /* 0x000fea0003800000 */
[----:B------:R-:W0:Y:S01]  /*0250*/  S2UR UR9, SR_CgaCtaId ;  /* 0x00000000000979c3 */ /* 0x000e220000008800 */
[----:B------:R-:W-:Y:S01]  /*0260*/  UMOV UR4, 0x400 ;  /* 0x0000040000047882 */ /* 0x000fe20000000000 */
[----:B------:R-:W-:Y:S01]  /*0270*/  UMOV UR5, 0x1 ;  /* 0x0000000100057882 */ /* 0x000fe20000000000 */
[----:B------:R-:W-:Y:S01]  /*0280*/  UMOV UR6, 0x4 ;  /* 0x0000000400067882 */ /* 0x000fe20000000000 */
[----:B------:R-:W-:Y:S01]  /*0290*/  ELECT P0, URZ, PT ;  /* 0x00000000003f782f */ /* 0x000fe20003800000 */
[----:B------:R-:W-:-:S04]  /*02a0*/  UIADD3 UR6, -UR6, 0x100000, URZ ;  /* 0x0010000006067890 */ /* 0x000fc8000fffe13f */
[----:B------:R-:W-:Y:S02]  /*02b0*/  USHF.L.U32 UR7, UR6, 0xb, URZ ;  /* 0x0000000b06077899 */ /* 0x000fe4000800063f */
[----:B------:R-:W-:Y:S02]  /*02c0*/  USHF.L.U32 UR6, UR6, 0x1, URZ ;  /* 0x0000000106067899 */ /* 0x000fe4000800063f */
[----:B0-----:R-:W-:Y:S02]  /*02d0*/  ULEA UR9, UR9, UR4, 0x18 ;  /* 0x0000000409097291 */ /* 0x001fe4000f8ec03f */
[----:B------:R-:W-:-:S04]  /*02e0*/  UIADD3 UR4, -UR5, 0x100000, URZ ;  /* 0x0010000005047890 */ /* 0x000fc8000fffe13f */
[----:B------:R-:W-:Y:S02]  /*02f0*/  USHF.L.U32 UR5, UR4, 0xb, URZ ;  /* 0x0000000b04057899 */ /* 0x000fe4000800063f */
[----:B------:R-:W-:Y:S01]  /*0300*/  USHF.L.U32 UR4, UR4, 0x1, URZ ;  /* 0x0000000104047899 */ /* 0x000fe2000800063f */
[----:B------:R-:W0:Y:S11]  /*0310*/  FENCE.VIEW.ASYNC.S ;  /* 0x00000000000073c6 */ /* 0x000e360000000000 */
[----:B0-----:R0:W1:Y:S01]  /*0320*/  SYNCS.EXCH.64 URZ, [UR9], UR4 ;  /* 0x00000004093f75b2 */ /* 0x0010620008000100 */
[----:B------:R0:W2:Y:S01]  /*0330*/  SYNCS.EXCH.64 URZ, [UR9+0x10], UR6 ;  /* 0x00001006093f75b2 */ /* 0x0000a20008000100 */
[----:B------:R0:W3:Y:S01]  /*0340*/  SYNCS.EXCH.64 URZ, [UR9+0x8], UR4 ;  /* 0x00000804093f75b2 */ /* 0x0000e20008000100 */
[----:B------:R0:W4:Y:S01]  /*0350*/  SYNCS.EXCH.64 URZ, [UR9+0x18], UR6 ;  /* 0x00001806093f75b2 */ /* 0x0001220008000100 */
[----:B------:R-:W-:Y:S01]  /*0360*/  NOP ;  /* 0x0000000000007918 */ /* 0x000fe20000000000 */
.L_x_2:
[----:B------:R-:W-:Y:S01]  /*0370*/  SHF.R.S32.HI R3, RZ, 0x1f, R4 ;  /* 0x0000001fff037819 */ /* 0x000fe20000011404 */
[----:B------:R-:W5:Y:S01]  /*0380*/  SHFL.IDX PT, R0, R0, RZ, 0x1f ;  /* 0x00001fff00007589 */ /* 0x000f6200000e0000 */
[----:B0-----:R-:W0:Y:S01]  /*0390*/  S2UR UR9, SR_CTAID.X ;  /* 0x00000000000979c3 */ /* 0x001e220000002500 */
[----:B------:R-:W-:Y:S02]  /*03a0*/  ELECT P0, URZ, PT ;  /* 0x00000000003f782f */ /* 0x000fe40003800000 */
[----:B------:R-:W-:Y:S01]  /*03b0*/  LEA.HI R3, R3, R4, RZ, 0x7 ;  /* 0x0000000403037211 */ /* 0x000fe200078f38ff */
[----:B------:R-:W-:Y:S01]  /*03c0*/  ULDC UR4, c[0x0][0x150] ;  /* 0x0000540000047ab9 */ /* 0x000fe20000000800 */
[----:B------:R-:W-:Y:S01]  /*03d0*/  SHF.R.S32.HI R9, RZ, 0x1f, R2 ;  /* 0x0000001fff097819 */ /* 0x000fe20000011402 */
[----:B------:R-:W-:Y:S01]  /*03e0*/  NOP ;  /* 0x0000000000007918 */ /* 0x000fe20000000000 */
[----:B------:R-:W-:Y:S01]  /*03f0*/  LOP3.LUT R3, R3, 0xffffff80, RZ, 0xc0, !PT ;  /* 0xffffff8003037812 */ /* 0x000fe200078ec0ff */
[----:B------:R-:W-:Y:S01]  /*0400*/  NOP ;  /* 0x0000000000007918 */ /* 0x000fe20000000000 */
[----:B------:R-:W-:Y:S01]  /*0410*/  LEA.HI R9, R9, R2, RZ, 0x2 ;  /* 0x0000000209097211 */ /* 0x000fe200078f10ff */
[----:B------:R-:W1:Y:S02]  /*0420*/  LDC R8, c[0x0][0x144] ;  /* 0x00005100ff087b82 */ /* 0x000e640000000800 */
[----:B------:R-:W-:Y:S01]  /*0430*/  IMAD.IADD R3, R4, 0x1, -R3 ;  /* 0x0000000104037824 */ /* 0x000fe200078e0a03 */
[----:B------:R-:W-:Y:S01]  /*0440*/  LOP3.LUT R9, R9, 0x3ffffffc, RZ, 0xc0, !PT ;  /* 0x3ffffffc09097812 */ /* 0x000fe200078ec0ff */
[----:B------:R-:W2:Y:S03]  /*0450*/  S2R R4, SR_CTAID.Y ;  /* 0x0000000000047919 */ /* 0x000ea60000002600 */
[----:B------:R-:W-:Y:S01]  /*0460*/  SHF.R.S32.HI R6, RZ, 0x1f, R3 ;  /* 0x0000001fff067819 */ /* 0x000fe20000011403 */
[----:B------:R-:W-:Y:S01]  /*0470*/  IMAD.IADD R2, R2, 0x1, -R9 ;  /* 0x0000000102027824 */ /* 0x000fe200078e0a09 */
[----:B------:R-:W3:Y:S02]  /*0480*/  LDC R13, c[0x0][0x148] ;  /* 0x00005200ff0d7b82 */ /* 0x000ee40000000800 */
[----:B------:R-:W-:-:S02]  /*0490*/  LEA.HI R6, R6, R3, RZ, 0x3 ;  /* 0x0000000306067211 */ /* 0x000fc400078f18ff */
[----:B-----5:R-:W-:Y:S02]  /*04a0*/  ISETP.NE.OR P0, PT, R0, RZ, !P0 ;  /* 0x000000ff0000720c */ /* 0x020fe40004705670 */
[--C-:B------:R-:W-:Y:S02]  /*04b0*/  SHF.R.S32.HI R0, RZ, 0x3, R6.reuse ;  /* 0x00000003ff007819 */ /* 0x100fe40000011406 */
[----:B------:R-:W-:Y:S02]  /*04c0*/  SHF.R.S32.HI R7, RZ, 0x1f, R6 ;  /* 0x0000001fff077819 */ /* 0x000fe40000011406 */
[----:B0-----:R-:W-:Y:S02]  /*04d0*/  I2FP.F32.U32 R6, UR9 ;  /* 0x0000000900067c45 */ /* 0x001fe40008201000 */
[----:B------:R-:W-:-:S03]  /*04e0*/  LEA.HI R7, R7, R0, RZ, 0x2 ;  /* 0x0000000007077211 */ /* 0x000fc600078f10ff */
[----:B------:R-:W-:Y:S01]  /*04f0*/  FMUL R6, R6, UR4 ;  /* 0x0000000406067c20 */ /* 0x000fe20008400000 */
[----:B------:R-:W-:Y:S01]  /*0500*/  LOP3.LUT R7, R7, 0xfffffffc, RZ, 0xc0, !PT ;  /* 0xfffffffc07077812 */ /* 0x000fe200078ec0ff */
[----:B------:R-:W-:Y:S01]  /*0510*/  VOTEU.ALL UP0, P0 ;  /* 0x00000000003f7886 */ /* 0x000fe20000000000 */
[----:B------:R-:W-:Y:S01]  /*0520*/  ULDC UR4, c[0x0][0x154] ;  /* 0x0000550000047ab9 */ /* 0x000fe20000000800 */
[----:B------:R-:W-:Y:S02]  /*0530*/  VOTEU.ALL UP1, P0 ;  /* 0x00000000003f7886 */ /* 0x000fe40000020000 */
[----:B------:R-:W0:Y:S01]  /*0540*/  F2I.U32.TRUNC.NTZ R6, R6 ;  /* 0x0000000600067305 */ /* 0x000e22000020f000 */
[----:B------:R-:W-:Y:S01]  /*0550*/  IMAD.IADD R7, R0, 0x1, -R7 ;  /* 0x0000000100077824 */ /* 0x000fe200078e0a07 */
[----:B------:R-:W5:Y:S01]  /*0560*/  @!UP0 S2UR UR7, SR_CgaCtaId ;  /* 0x00000000000789c3 */ /* 0x000f620000008800 */
[----:B------:R-:W-:Y:S02]  /*0570*/  @!UP0 UMOV UR6, 0x400 ;  /* 0x0000040000068882 */ /* 0x000fe40000000000 */
[----:B------:R-:W-:Y:S01]  /*0580*/  IMAD R2, R2, 0x4, R7 ;  /* 0x0000000402027824 */ /* 0x000fe200078e0207 */
[----:B--2---:R-:W-:-:S04]  /*0590*/  I2FP.F32.U32 R9, R4 ;  /* 0x0000000400097245 */ /* 0x004fc80000201000 */
[----:B------:R-:W-:Y:S01]  /*05a0*/  LEA.HI R0, R2, R2, RZ, 0x1 ;  /* 0x0000000202007211 */ /* 0x000fe200078f08ff */
[----:B------:R-:W-:Y:S01]  /*05b0*/  FMUL R9, R9, UR4 ;  /* 0x0000000409097c20 */ /* 0x000fe20008400000 */
[----:B------:R-:W-:Y:S02]  /*05c0*/  UMOV UR4, 0x20 ;  /* 0x0000002000047882 */ /* 0x000fe40000000000 */
[----:B------:R-:W-:Y:S01]  /*05d0*/  LOP3.LUT R7, R0, 0xfffffffe, RZ, 0xc0, !PT ;  /* 0xfffffffe00077812 */ /* 0x000fe200078ec0ff */
[----:B------:R-:W-:-:S04]  /*05e0*/  @!UP0 UIADD3 UR4, -UR4, 0x100000, URZ ;  /* 0x0010000004048890 */ /* 0x000fc8000fffe13f */
[----:B------:R-:W-:Y:S02]  /*05f0*/  @!UP0 USHF.L.U32 UR5, UR4, 0xb, URZ ;  /* 0x0000000b04058899 */ /* 0x000fe4000800063f */
[----:B------:R-:W-:Y:S01]  /*0600*/  @!UP0 USHF.L.U32 UR4, UR4, 0x1, URZ ;  /* 0x0000000104048899 */ /* 0x000fe2000800063f */
[----:B0-----:R-:W-:Y:S01]  /*0610*/  IADD3 R11, -R6, RZ, RZ ;  /* 0x000000ff060b7210 */ /* 0x001fe20007ffe1ff */
[----:B------:R-:W0:Y:S01]  /*0620*/  F2I.U32.TRUNC.NTZ R9, R9 ;  /* 0x0000000900097305 */ /* 0x000e22000020f000 */
[----:B------:R-:W2:Y:S01]  /*0630*/  LDC R6, c[0x0][0x140] ;  /* 0x00005000ff067b82 */ /* 0x000ea20000000800 */
[----:B------:R-:W-:Y:S02]  /*0640*/  IMAD.IADD R7, R2, 0x1, -R7 ;  /* 0x0000000102077824 */ /* 0x000fe400078e0a07 */
[----:B-1----:R-:W-:-:S05]  /*0650*/  IMAD R0, R8, R11, UR9 ;  /* 0x0000000908007e24 */ /* 0x002fca000f8e020b */
[----:B------:R-:W-:Y:S01]  /*0660*/  ISETP.NE.AND P2, PT, R7, R0, PT ;  /* 0x000000000700720c */ /* 0x000fe20003f45270 */
[C---:B------:R-:W-:Y:S01]  /*0670*/  IMAD.SHL.U32 R7, R2.reuse, 0x4, RZ ;  /* 0x0000000402077824 */ /* 0x040fe200078e00ff */
[----:B-----5:R-:W-:Y:S01]  /*0680*/  @!UP0 ULEA UR6, UR7, UR6, 0x18 ;  /* 0x0000000607068291 */ /* 0x020fe2000f8ec03f */
[----:B------:R-:W-:Y:S01]  /*0690*/  VOTEU.ALL UP0, P0 ;  /* 0x00000000003f7886 */ /* 0x000fe20000000000 */
[----:B------:R-:W-:Y:S01]  /*06a0*/  LOP3.LUT P0, RZ, R3, 0x7, RZ, 0xc0, !PT ;  /* 0x0000000703ff7812 */ /* 0x000fe2000780c0ff */
[----:B0-----:R-:W-:Y:S01]  /*06b0*/  IMAD.MOV R14, RZ, RZ, -R9 ;  /* 0x000000ffff0e7224 */ /* 0x001fe200078e0a09 */
[----:B------:R-:W-:-:S03]  /*06c0*/  LOP3.LUT R16, R2, 0xc, R7, 0x78, !PT ;  /* 0x0000000c02107812 */ /* 0x000fc600078e7807 */
[----:B---3--:R-:W-:Y:S01]  /*06d0*/  IMAD R7, R13, R14, R4 ;  /* 0x0000000e0d077224 */ /* 0x008fe200078e0204 */
[----:B------:R-:W-:-:S03]  /*06e0*/  ISETP.LT.U32.AND P0, PT, R16, 0x2, !P0 ;  /* 0x000000021000780c */ /* 0x000fc60004701070 */
[----:B------:R-:W-:Y:S01]  /*06f0*/  @P2 LEA.HI R2, R16, R16, RZ, 0x1 ;  /* 0x0000001010022211 */ /* 0x000fe200078f08ff */
[----:B------:R-:W0:Y:S02]  /*0700*/  FENCE.VIEW.ASYNC.S ;  /* 0x00000000000073c6 */ /* 0x000e240000000000 */
[----:B0-----:R0:W1:Y:S01]  /*0710*/  @!UP0 SYNCS.EXCH.64 URZ, [UR6+0x30], UR4 ;  /* 0x00003004063f85b2 */ /* 0x0010620008000100 */
[----:B------:R-:W-:Y:S02]  /*0720*/  SEL R3, RZ, 0x1, !P0 ;  /* 0x00000001ff037807 */ /* 0x000fe40004000000 */
[----:B--2---:R-:W-:Y:S02]  /*0730*/  ISETP.EQ.U32.AND P4, PT, R6, 0x1, PT ;  /* 0x000000010600780c */ /* 0x004fe40003f82070 */
[----:B------:R-:W-:-:S04]  /*0740*/  @P2 SHF.R.S32.HI R2, RZ, 0x1, R2 ;  /* 0x00000001ff022819 */ /* 0x000fc80000011402 */
[----:B------:R-:W-:Y:S01]  /*0750*/  @P2 ISETP.NE.AND P3, PT, R2, R7, PT ;  /* 0x000000070200220c */ /* 0x000fe20003f65270 */
[----:B------:R-:W-:-:S03]  /*0760*/  IMAD.MOV.U32 R2, RZ, RZ, 0x1 ;  /* 0x00000001ff027424 */ /* 0x000fc600078e00ff */
[----:B------:R-:W-:Y:S01]  /*0770*/  @P2 SEL R2, RZ, 0x1, P3 ;  /* 0x00000001ff022807 */ /* 0x000fe20001800000 */
[----:B------:R0:W2:Y:S03]  /*0780*/  @!UP1 SYNCS.EXCH.64 URZ, [UR6+0x38], UR4 ;  /* 0x00003804063f95b2 */ /* 0x0000a60008000100 */
[----:B------:R-:W-:Y:S01]  /*0790*/  LOP3.LUT R2, R2, R3, RZ, 0xc0, !PT ;  /* 0x0000000302027212 */ /* 0x000fe200078ec0ff */
[----:B------:R-:W-:Y:S01]  /*07a0*/  NOP ;  /* 0x0000000000007918 */ /* 0x000fe20000000000 */
[----:B01----:R-:W-:Y:S05]  /*07b0*/  @!P4 BRA `(.L_x_3) ;  /* 0x000000000008c947 */ /* 0x003fea0003800000 */
[----:B--2-4-:R-:W-:Y:S01]  /*07c0*/  UCGABAR_ARV ;  /* 0x00000000000079c7 */ /* 0x014fe20008000000 */
[----:B------:R-:W-:Y:S05]  /*07d0*/  BRA `(.L_x_4) ;  /* 0x0000000000047947 */ /* 0x000fea0003800000 */
.L_x_3:
[----:B--2-4-:R-:W-:Y:S01]  /*07e0*/  NOP ;  /* 0x0000000000007918 */ /* 0x014fe20000000000 */
.L_x_4:
[----:B------:R-:W0:Y:S01]  /*07f0*/  LDC R3, c[0x0][0x65c] ;  /* 0x00019700ff037b82 */ /* 0x000e220000000800 */
[----:B------:R-:W-:Y:S02]  /*0800*/  IMAD.U32 R6, RZ, RZ, UR9 ;  /* 0x00000009ff067e24 */ /* 0x000fe4000f8e00ff */
[----:B------:R-:W-:Y:S01]  /*0810*/  IMAD.MOV.U32 R7, RZ, RZ, RZ ;  /* 0x000000ffff077224 */ /* 0x000fe200078e00ff */
[----:B0-----:R-:W-:-:S13]  /*0820*/  ISETP.NE.AND P2, PT, R3, 0x1, PT ;  /* 0x000000010300780c */ /* 0x001fda0003f45270 */
[----:B------:R-:W0:Y:S01]  /*0830*/  @P2 LDC R19, c[0x0][0x10] ;  /* 0x00000400ff132b82 */ /* 0x000e220000000800 */
[----:B------:R-:W-:Y:S01]  /*0840*/  @P2 MOV R5, RZ ;  /* 0x000000ff00052202 */ /* 0x000fe20000000f00 */
[----:B------:R-:W-:-:S06]  /*0850*/  @P2 IMAD.MOV.U32 R17, RZ, RZ, RZ ;  /* 0x000000ffff112224 */ /* 0x000fcc00078e00ff */
[----:B------:R-:W1:Y:S01]  /*0860*/  @!P2 LDC R3, c[0x0][0xc] ;  /* 0x00000300ff03ab82 */ /* 0x000e620000000800 */
[----:B0-----:R-:W-:-:S04]  /*0870*/  @P2 IMAD.WIDE.U32 R18, R19, UR9, R4 ;  /* 0x0000000913122c25 */ /* 0x001fc8000f8e0004 */
[----:B------:R-:W-:Y:S02]  /*0880*/  @P2 IMAD.IADD R17, R19, 0x1, R17 ;  /* 0x0000000113112824 */ /* 0x000fe400078e0211 */
[----:B-1----:R-:W-:-:S04]  /*0890*/  @!P2 IMAD.WIDE.U32 R6, R4, R3, R6 ;  /* 0x000000030406a225 */ /* 0x002fc800078e0006 */
[----:B------:R-:W-:Y:S02]  /*08a0*/  @!P2 IMAD.MOV.U32 R18, RZ, RZ, R6 ;  /* 0x000000ffff12a224 */ /* 0x000fe400078e0006 */
[----:B------:R-:W-:Y:S01]  /*08b0*/  @!P2 IMAD.MOV.U32 R17, RZ, RZ, R7 ;  /* 0x000000ffff11a224 */ /* 0x000fe200078e0007 */
[----:B------:R-:W-:Y:S06]  /*08c0*/  @!P4 BRA `(.L_x_5) ;  /* 0x00000000000cc947 */ /* 0x000fec0003800000 */
[----:B------:R-:W-:Y:S01]  /*08d0*/  UCGABAR_WAIT ;  /* 0x0000000000007dc7 */ /* 0x000fe20008000000 */
[----:B------:R-:W-:Y:S01]  /*08e0*/  CCTL.IVALL ;  /* 0x00000000ff00798f */ /* 0x000fe20002000000 */
[----:B------:R-:W-:Y:S05]  /*08f0*/  BRA `(.L_x_6) ;  /* 0x0000000000047947 */ /* 0x000fea0003800000 */
.L_x_5:
[----:B------:R-:W-:Y:S06]  /*0900*/  BAR.SYNC.DEFER_BLOCKING 0x0 ;  /* 0x0000000000007b1d */ /* 0x000fec0000010000 */
.L_x_6:
[----:B------:R-:W-:Y:S05]  /*0910*/  @!P1 BRA `(.L_x_7) ;  /* 0x000000e400509947 */ /* 0x000fea0003800000 */
[----:B------:R-:W-:-:S06]  /*0920*/  UISETP.GT.U32.AND UP0, UPT, UR10, 0x1, UPT ;  /* 0x000000010a00788c */ /* 0x000fcc000bf04070 */
[----:B------:R-:W-:-:S13]  /*0930*/  PLOP3.LUT P0, PT, PT, PT, UP0, 0x80, 0x0 ;  /* 0x000000000000781c */ /* 0x000fda0003f0f008 */
[----:B------:R-:W-:Y:S05]  /*0940*/  @P0 EXIT ;  /* 0x000000000000094d */ /* 0x000fea0003800000 */
[----:B------:R-:W-:Y:S01]  /*0950*/  IMAD.MOV.U32 R6, RZ, RZ, -0x1 ;  /* 0xffffffffff067424 */ /* 0x000fe200078e00ff */
[----:B------:R-:W-:Y:S01]  /*0960*/  ULDC.64 UR4, c[0x0][0x650] ;  /* 0x0001940000047ab9 */ /* 0x000fe20000000a00 */
[----:B------:R-:W-:Y:S01]  /*0970*/  UMOV UR41, 0xffffffff ;  /* 0xffffffff00297882 */ /* 0x000fe20000000000 */
[----:B------:R-:W-:Y:S02]  /*0980*/  ISETP.GE.U32.AND P0, PT, R18, UR4, PT ;  /* 0x0000000412007c0c */ /* 0x000fe4000bf06070 */
[----:B------:R0:W-:Y:S01]  /*0990*/  STL [R1], R6 ;  /* 0x0000000601007387 */ /* 0x0001e20000100800 */
[----:B------:R-:W-:Y:S02]  /*09a0*/  PRMT R3, RZ, 0x7610, R3 ;  /* 0x00007610ff037816 */ /* 0x000fe40000000003 */
[----:B------:R-:W-:Y:S02]  /*09b0*/  ISETP.GE.U32.AND.EX P0, PT, R17, UR5, PT, P0 ;  /* 0x0000000511007c0c */ /* 0x000fe4000bf06100 */
[----:B------:R-:W-:-:S11]  /*09c0*/  MOV R23, 0xffffffff ;  /* 0xffffffff00177802 */ /* 0x000fd60000000f00 */
[----:B0-----:R-:W-:Y:S05]  /*09d0*/  @P0 BRA `(.L_x_8) ;  /* 0x0000000400340947 */ /* 0x001fea0003800000 */
[----:B------:R-:W0:Y:S01]  /*09e0*/  LDC.64 R20, c[0x0][0x628] ;  /* 0x00018a00ff147b82 */ /* 0x000e220000000a00 */
[----:B------:R-:W-:Y:S02]  /*09f0*/  IMAD.MOV.U32 R6, RZ, RZ, R18 ;  /* 0x000000ffff067224 */ /* 0x000fe400078e0012 */
[----:B------:R-:W-:-:S05]  /*0a00*/  IMAD.MOV.U32 R7, RZ, RZ, R17 ;  /* 0x000000ffff077224 */ /* 0x000fca00078e0011 */
[----:B------:R-:W1:Y:S08]  /*0a10*/  LDC R12, c[0x0][0x630] ;  /* 0x00018c00ff0c7b82 */ /* 0x000e700000000800 */
[----:B------:R-:W2:Y:S01]  /*0a20*/  LDC.64 R22, c[0x0][0x620] ;  /* 0x00018800ff167b82 */ /* 0x000ea20000000a00 */
[----:B0-----:R-:W-:-:S04]  /*0a30*/  ISETP.NE.U32.AND P0, PT, R20, RZ, PT ;  /* 0x000000ff1400720c */ /* 0x001fc80003f05070 */
[----:B------:R-:W-:-:S13]  /*0a40*/  ISETP.NE.AND.EX P0, PT, R21, RZ, PT, P0 ;  /* 0x000000ff1500720c */ /* 0x000fda0003f05300 */
[----:B-12---:R-:W-:Y:S05]  /*0a50*/  @!P0 BRA `(.L_x_9) ;  /* 0x0000000000288947 */ /* 0x006fea0003800000 */
[----:B------:R-:W0:Y:S02]  /*0a60*/  LDC R3, c[0x0][0x634] ;  /* 0x00018d00ff037b82 */ /* 0x000e240000000800 */
[----:B0-----:R-:W-:-:S05]  /*0a70*/  IADD3 R3, P0, R18, R3, RZ ;  /* 0x0000000312037210 */ /* 0x001fca0007f1e0ff */
[----:B------:R-:W-:-:S04]  /*0a80*/  IMAD.X R15, RZ, RZ, R17, P0 ;  /* 0x000000ffff0f7224 */ /* 0x000fc800000e0611 */
[----:B------:R-:W-:-:S04]  /*0a90*/  IMAD.WIDE.U32 R6, R15, R20, RZ ;  /* 0x000000140f067225 */ /* 0x000fc800078e00ff */
[----:B------:R-:W-:-:S04]  /*0aa0*/  IMAD.WIDE.U32 R8, P0, R3, R21, R6 ;  /* 0x0000001503087225 */ /* 0x000fc80007800006 */
[----:B------:R-:W-:Y:S01]  /*0ab0*/  IMAD.WIDE.U32 R6, R3, R20, RZ ;  /* 0x0000001403067225 */ /* 0x000fe200078e00ff */
[----:B------:R-:W-:-:S03]  /*0ac0*/  MOV R10, R9 ;  /* 0x00000009000a7202 */ /* 0x000fc60000000f00 */
[----:B------:R-:W-:Y:S01]  /*0ad0*/  IMAD.X R11, RZ, RZ, RZ, P0 ;  /* 0x000000ffff0b7224 */ /* 0x000fe200000e06ff */
[----:B------:R-:W-:-:S05]  /*0ae0*/  IADD3 RZ, P0, R7, R8, RZ ;  /* 0x0000000807ff7210 */ /* 0x000fca0007f1e0ff */
[----:B------:R-:W-:-:S08]  /*0af0*/  IMAD.WIDE.U32.X R6, R15, R21, R10, P0 ;  /* 0x000000150f067225 */ /* 0x000fd000000e040a */
.L_x_9:
[----:B------:R-:W0:Y:S01]  /*0b00*/  LDC.64 R26, c[0x0][0x640] ;  /* 0x00019000ff1a7b82 */ /* 0x000e220000000a00 */
[-C--:B------:R-:W-:Y:S01]  /*0b10*/  SHF.R.U64 R28, R6, R12.reuse, R7 ;  /* 0x0000000c061c7219 */ /* 0x080fe20000001207 */
[----:B------:R-:W-:Y:S01]  /*0b20*/  IMAD.MOV.U32 R19, RZ, RZ, R17 ;  /* 0x000000ffff137224 */ /* 0x000fe200078e0011 */
[----:B------:R-:W-:Y:S01]  /*0b30*/  SHF.R.U32.HI R3, RZ, R12, R7 ;  /* 0x0000000cff037219 */ /* 0x000fe20000011607 */
[----:B------:R-:W-:Y:S01]  /*0b40*/  IMAD R25, R13, R14, R4 ;  /* 0x0000000e0d197224 */ /* 0x000fe200078e0204 */
[----:B------:R-:W-:Y:S01]  /*0b50*/  IADD3 R5, P0, RZ, -R28, RZ ;  /* 0x8000001cff057210 */ /* 0x000fe20007f1e0ff */
[----:B------:R-:W-:Y:S02]  /*0b60*/  IMAD.MOV.U32 R13, RZ, RZ, 0x1 ;  /* 0x00000001ff0d7424 */ /* 0x000fe400078e00ff */
[----:B------:R-:W1:Y:S02]  /*0b70*/  LDC R10, c[0x0][0x618] ;  /* 0x00018600ff0a7b82 */ /* 0x000e640000000800 */
[----:B------:R-:W-:-:S02]  /*0b80*/  IMAD.X R3, RZ, RZ, ~R3, P0 ;  /* 0x000000ffff037224 */ /* 0x000fc400000e0e03 */
[----:B------:R-:W-:-:S04]  /*0b90*/  IMAD.WIDE.U32 R6, R5, R22, R18 ;  /* 0x0000001605067225 */ /* 0x000fc800078e0012 */
[----:B------:R-:W2:Y:S01]  /*0ba0*/  LDC R20, c[0x0][0x608] ;  /* 0x00018200ff147b82 */ /* 0x000ea20000000800 */
[----:B------:R-:W-:Y:S02]  /*0bb0*/  IMAD R8, R3, R22, RZ ;  /* 0x0000001603087224 */ /* 0x000fe400078e02ff */
[----:B------:R-:W-:Y:S02]  /*0bc0*/  IMAD.MOV.U32 R3, RZ, RZ, -0x1 ;  /* 0xffffffffff037424 */ /* 0x000fe400078e00ff */
[----:B------:R-:W-:-:S03]  /*0bd0*/  IMAD R5, R5, R23, R8 ;  /* 0x0000001705057224 */ /* 0x000fc600078e0208 */
[----:B------:R-:W3:Y:S01]  /*0be0*/  LDC R24, c[0x0][0x658] ;  /* 0x00019600ff187b82 */ /* 0x000ee20000000800 */
[----:B------:R-:W-:Y:S01]  /*0bf0*/  IMAD.IADD R5, R7, 0x1, R5 ;  /* 0x0000000107057824 */ /* 0x000fe200078e0205 */
[----:B0-----:R-:W-:-:S04]  /*0c00*/  ISETP.NE.U32.AND P0, PT, R26, RZ, PT ;  /* 0x000000ff1a00720c */ /* 0x001fc80003f05070 */
[----:B------:R-:W-:Y:S02]  /*0c10*/  ISETP.NE.AND.EX P0, PT, R27, RZ, PT, P0 ;  /* 0x000000ff1b00720c */ /* 0x000fe40003f05300 */
[----:B------:R-:W0:Y:S01]  /*0c20*/  LDC R22, c[0x0][0x600] ;  /* 0x00018000ff167b82 */ /* 0x000e220000000800 */
[-CC-:B-1----:R-:W-:Y:S02]  /*0c30*/  SHF.R.U64 R12, R6, R10.reuse, R5.reuse ;  /* 0x0000000a060c7219 */ /* 0x182fe40000001205 */
[----:B------:R-:W-:-:S05]  /*0c40*/  SHF.R.U32.HI R5, RZ, R10, R5 ;  /* 0x0000000aff057219 */ /* 0x000fca0000011605 */
[----:B------:R-:W1:Y:S01]  /*0c50*/  LDC R15, c[0x0][0x648] ;  /* 0x00019200ff0f7b82 */ /* 0x000e620000000800 */
[-CC-:B--2---:R-:W-:Y:S02]  /*0c60*/  SHF.R.U64 R23, R12, R20.reuse, R5.reuse ;  /* 0x000000140c177219 */ /* 0x184fe40000001205 */
[----:B------:R-:W-:-:S05]  /*0c70*/  SHF.R.U32.HI R5, RZ, R20, R5 ;  /* 0x00000014ff057219 */ /* 0x000fca0000011605 */
[----:B------:R-:W2:Y:S01]  /*0c80*/  LDC R19, c[0x0][0x638] ;  /* 0x00018e00ff137b82 */ /* 0x000ea20000000800 */
[-C--:B---3--:R-:W-:Y:S02]  /*0c90*/  SHF.L.U32 R3, R3, R24.reuse, RZ ;  /* 0x0000001803037219 */ /* 0x088fe400000006ff */
[-CC-:B------:R-:W-:Y:S02]  /*0ca0*/  SHF.R.U64 R14, R23, R24.reuse, R5.reuse ;  /* 0x00000018170e7219 */ /* 0x180fe40000001205 */
[----:B------:R-:W-:Y:S02]  /*0cb0*/  SHF.R.U32.HI R5, RZ, R24, R5 ;  /* 0x00000018ff057219 */ /* 0x000fe40000011605 */
[----:B------:R-:W-:Y:S01]  /*0cc0*/  LOP3.LUT R10, RZ, R3, RZ, 0x33, !PT ;  /* 0x00000003ff0a7212 */ /* 0x000fe200078e33ff */
[----:B------:R-:W3:Y:S01]  /*0cd0*/  LDC R21, c[0x0][0x610] ;  /* 0x00018400ff157b82 */ /* 0x000ee20000000800 */
[----:B------:R-:W-:Y:S01]  /*0ce0*/  MOV R4, R14 ;  /* 0x0000000e00047202 */ /* 0x000fe20000000f00 */
[----:B------:R-:W-:Y:S06]  /*0cf0*/  @!P0 BRA `(.L_x_10) ;  /* 0x0000000000288947 */ /* 0x000fec0003800000 */
[----:B------:R-:W4:Y:S02]  /*0d00*/  LDC R3, c[0x0][0x64c] ;  /* 0x00019300ff037b82 */ /* 0x000f240000000800 */
[----:B----4-:R-:W-:-:S05]  /*0d10*/  IADD3 R3, P0, R14, R3, RZ ;  /* 0x000000030e037210 */ /* 0x010fca0007f1e0ff */
[----:B------:R-:W-:-:S04]  /*0d20*/  IMAD.X R11, RZ, RZ, R5, P0 ;  /* 0x000000ffff0b7224 */ /* 0x000fc800000e0605 */
[----:B------:R-:W-:-:S04]  /*0d30*/  IMAD.WIDE.U32 R4, R11, R26, RZ ;  /* 0x0000001a0b047225 */ /* 0x000fc800078e00ff */
[----:B------:R-:W-:-:S04]  /*0d40*/  IMAD.WIDE.U32 R6, P0, R3, R27, R4 ;  /* 0x0000001b03067225 */ /* 0x000fc80007800004 */
[----:B------:R-:W-:-:S04]  /*0d50*/  IMAD.WIDE.U32 R4, R3, R26, RZ ;  /* 0x0000001a03047225 */ /* 0x000fc800078e00ff */
[----:B------:R-:W-:Y:S01]  /*0d60*/  IMAD.X R9, RZ, RZ, RZ, P0 ;  /* 0x000000ffff097224 */ /* 0x000fe200000e06ff */
[----:B------:R-:W-:Y:S01]  /*0d70*/  IADD3 RZ, P0, R5, R6, RZ ;  /* 0x0000000605ff7210 */ /* 0x000fe20007f1e0ff */
[----:B------:R-:W-:-:S04]  /*0d80*/  IMAD.MOV.U32 R8, RZ, RZ, R7 ;  /* 0x000000ffff087224 */ /* 0x000fc800078e0007 */
[----:B------:R-:W-:-:S08]  /*0d90*/  IMAD.WIDE.U32.X R4, R11, R27, R8, P0 ;  /* 0x0000001b0b047225 */ /* 0x000fd000000e0408 */
.L_x_10:
[----:B-1----:R-:W-:Y:S01]  /*0da0*/  SHF.R.U64 R4, R4, R15, R5 ;  /* 0x0000000f04047219 */ /* 0x002fe20000001205 */
[----:B0-----:R-:W-:Y:S01]  /*0db0*/  VIADD R5, R22, 0xffffffff ;  /* 0xffffffff16057836 */ /* 0x001fe20000000000 */
[----:B------:R-:W-:Y:S02]  /*0dc0*/  SHF.L.U32 R3, R13, R24, RZ ;  /* 0x000000180d037219 */ /* 0x000fe400000006ff */
[----:B------:R-:W-:Y:S01]  /*0dd0*/  LOP3.LUT R10, R23, R10, RZ, 0xc0, !PT ;  /* 0x0000000a170a7212 */ /* 0x000fe200078ec0ff */
[----:B------:R-:W-:Y:S01]  /*0de0*/  IMAD.MOV R6, RZ, RZ, -R4 ;  /* 0x000000ffff067224 */ /* 0x000fe200078e0a04 */
[----:B------:R-:W-:Y:S02]  /*0df0*/  LOP3.LUT R12, R12, R5, RZ, 0xc0, !PT ;  /* 0x000000050c0c7212 */ /* 0x000fe400078ec0ff */
[----:B------:R-:W-:Y:S01]  /*0e00*/  SEL R0, R0, R25, !P2 ;  /* 0x0000001900007207 */ /* 0x000fe20005000000 */
[----:B------:R-:W-:Y:S01]  /*0e10*/  IMAD R5, R3, R4, R10 ;  /* 0x0000000403057224 */ /* 0x000fe200078e020a */
[----:B------:R-:W-:Y:S01]  /*0e20*/  R2UR UR41, R28 ;  /* 0x000000001c2972ca */ /* 0x000fe200000e0000 */
[----:B--2---:R-:W-:Y:S01]  /*0e30*/  IMAD R3, R6, R19, R14 ;  /* 0x0000001306037224 */ /* 0x004fe200078e020e */
[----:B------:R-:W-:Y:S01]  /*0e40*/  MOV R4, 0x1 ;  /* 0x0000000100047802 */ /* 0x000fe20000000f00 */
[----:B---3--:R-:W-:-:S02]  /*0e50*/  IMAD R0, R5, R21, R0 ;  /* 0x0000001505007224 */ /* 0x008fc400078e0200 */
[----:B------:R-:W-:-:S05]  /*0e60*/  IMAD R3, R3, R22, R12 ;  /* 0x0000001603037224 */ /* 0x000fca00078e020c */
[----:B------:R-:W-:Y:S02]  /*0e70*/  SEL R5, R3, R0, !P2 ;  /* 0x0000000003057207 */ /* 0x000fe40005000000 */
[----:B------:R-:W-:Y:S02]  /*0e80*/  SEL R23, R0, R3, !P2 ;  /* 0x0000000300177207 */ /* 0x000fe40005000000 */
[----:B------:R-:W-:Y:S01]  /*0e90*/  PRMT R3, R4, 0x7610, R3 ;  /* 0x0000761004037816 */ /* 0x000fe20000000003 */
[----:B------:R0:W-:Y:S06]  /*0ea0*/  STL [R1], R5 ;  /* 0x0000000501007387 */ /* 0x0001ec0000100800 */
.L_x_8:
[----:B------:R-:W-:-:S08]  /*0eb0*/  NOP ;  /* 0x0000000000007918 */ /* 0x000fd00000000000 */
[----:B------:R-:W1:Y:S02]  /*0ec0*/  USETMAXREG.TRY_ALLOC.CTAPOOL UP0, 0xe8 ;  /* 0x000000e8000079c8 */ /* 0x000e640008000600 */
[----:B-1----:R-:W-:-:S13]  /*0ed0*/  PLOP3.LUT P0, PT, PT, PT, UP0, 0x80, 0x0 ;  /* 0x000000000000781c */ /* 0x002fda0003f0f008 */
[----:B------:R-:W-:Y:S05]  /*0ee0*/  @!P0 BRA `(.L_x_8) ;  /* 0xfffffffc00f08947 */ /* 0x000fea000383ffff */
[----:B------:R-:W-:Y:S01]  /*0ef0*/  ULDC.64 UR4, c[0x0][0x598] ;  /* 0x0001660000047ab9 */ /* 0x000fe20000000a00 */
[----:B------:R-:W-:Y:S01]  /*0f00*/  ULDC.64 UR36, c[0x0][0x208] ;  /* 0x0000820000247ab9 */ /* 0x000fe20000000a00 */
[----:B------:R-:W-:-:S04]  /*0f10*/  ISETP.NE.U32.AND P0, PT, RZ, UR4, PT ;  /* 0x00000004ff007c0c */ /* 0x000fc8000bf05070 */
[----:B------:R-:W-:-:S13]  /*0f20*/  ISETP.NE.AND.EX P0, PT, RZ, UR5, PT, P0 ;  /* 0x00000005ff007c0c */ /* 0x000fda000bf05300 */
[----:B------:R-:W-:Y:S05]  /*0f30*/  @!P0 BRA `(.L_x_11) ;  /* 0x00000000001c8947 */ /* 0x000fea0003800000 */
[----:B0-----:R-:W0:Y:S02]  /*0f40*/  LDC.64 R4, c[0x0][0x598] ;  /* 0x00016600ff047b82 */ /* 0x001e240000000a00 */
[----:B0-----:R-:W2:Y:S02]  /*0f50*/  LDG.E.64 R4, desc[UR36][R4.64] ;  /* 0x0000002404047981 */ /* 0x001ea4000c1e1b00 */
[----:B--2---:R-:W-:-:S04]  /*0f60*/  ISETP.NE.U32.AND P0, PT, R4, RZ, PT ;  /* 0x000000ff0400720c */ /* 0x004fc80003f05070 */
[----:B------:R-:W-:-:S13]  /*0f70*/  ISETP.NE.AND.EX P0, PT, R5, RZ, PT, P0 ;  /* 0x000000ff0500720c */ /* 0x000fda0003f05300 */
[----:B------:R-:W-:Y:S05]  /*0f80*/  @!P0 BRA `(.L_x_11) ;  /* 0x0000000000088947 */ /* 0x000fea0003800000 */
[----:B------:R0:W5:Y:S01]  /*0f90*/  LD.E R19, desc[UR36][R4.64] ;  /* 0x0000002404137980 */ /* 0x000162000c101900 */
[----:B------:R-:W-:Y:S05]  /*0fa0*/  BRA `(.L_x_12) ;  /* 0x0000000000247947 */ /* 0x000fea0003800000 */
.L_x_11:
[----:B------:R-:W-:Y:S02]  /*0fb0*/  ULDC.64 UR4, c[0x0][0x588] ;  /* 0x0001620000047ab9 */ /* 0x000fe40000000a00 */
[----:B------:R-:W-:-:S04]  /*0fc0*/  ISETP.NE.U32.AND P0, PT, RZ, UR4, PT ;  /* 0x00000004ff007c0c */ /* 0x000fc8000bf05070 */
[----:B------:R-:W-:-:S13]  /*0fd0*/  ISETP.NE.AND.EX P0, PT, RZ, UR5, PT, P0 ;  /* 0x00000005ff007c0c */ /* 0x000fda000bf05300 */
[----:B------:R-:W-:Y:S05]  /*0fe0*/  @!P0 BRA `(.L_x_13) ;  /* 0x00000000000c8947 */ /* 0x000fea0003800000 */
[----:B0-----:R-:W0:Y:S02]  /*0ff0*/  LDC.64 R4, c[0x0][0x588] ;  /* 0x00016200ff047b82 */ /* 0x001e240000000a00 */
[----:B0-----:R1:W5:Y:S01]  /*1000*/  LDG.E R19, desc[UR36][R4.64] ;  /* 0x0000002404137981 */ /* 0x001362000c1e1900 */
[----:B------:R-:W-:Y:S05]  /*1010*/  BRA `(.L_x_12) ;  /* 0x0000000000087947 */ /* 0x000fea0003800000 */
.L_x_13:
[----:B------:R-:W-:Y:S02]  /*1020*/  ULDC UR4, c[0x0][0x580] ;  /* 0x0001600000047ab9 */ /* 0x000fe40000000800 */
[----:B------:R-:W-:-:S07]  /*1030*/  IMAD.U32 R19, RZ, RZ, UR4 ;  /* 0x00000004ff137e24 */ /* 0x000fce000f8e00ff */
.L_x_12:
[----:B------:R-:W-:Y:S02]  /*1040*/  ULDC.64 UR4, c[0x0][0x5a0] ;  /* 0x0001680000047ab9 */ /* 0x000fe40000000a00 */
[----:B------:R-:W-:-:S04]  /*1050*/  ISETP.NE.U32.AND P0, PT, RZ, UR4, PT ;  /* 0x00000004ff007c0c */ /* 0x000fc8000bf05070 */
[----:B------:R-:W-:-:S13]  /*1060*/  ISETP.NE.AND.EX P0, PT, RZ, UR5, PT, P0 ;  /* 0x00000005ff007c0c */ /* 0x000fda000bf05300 */
[----:B------:R-:W-:Y:S05]  /*1070*/  @!P0 BRA `(.L_x_14) ;  /* 0x00000000001c8947 */ /* 0x000fea0003800000 */
[----:B01----:R-:W0:Y:S02]  /*1080*/  LDC.64 R4, c[0x0][0x5a0] ;  /* 0x00016800ff047b82 */ /* 0x003e240000000a00 */
[----:B0-----:R-:W2:Y:S02]  /*1090*/  LDG.E.64 R4, desc[UR36][R4.64] ;  /* 0x0000002404047981 */ /* 0x001ea4000c1e1b00 */
[----:B--2---:R-:W-:-:S04]  /*10a0*/  ISETP.NE.U32.AND P0, PT, R4, RZ, PT ;  /* 0x000000ff0400720c */ /* 0x004fc80003f05070 */
[----:B------:R-:W-:-:S13]  /*10b0*/  ISETP.NE.AND.EX P0, PT, R5, RZ, PT, P0 ;  /* 0x000000ff0500720c */ /* 0x000fda0003f05300 */
[----:B------:R-:W-:Y:S05]  /*10c0*/  @!P0 BRA `(.L_x_14) ;  /* 0x0000000000088947 */ /* 0x000fea0003800000 */
[----:B------:R0:W5:Y:S01]  /*10d0*/  LD.E R22, desc[UR36][R4.64] ;  /* 0x0000002404167980 */ /* 0x000162000c101900 */
[----:B------:R-:W-:Y:S05]  /*10e0*/  BRA `(.L_x_15) ;  /* 0x0000000000247947 */ /* 0x000fea0003800000 */
.L_x_14:
[----:B------:R-:W-:Y:S02]  /*10f0*/  ULDC.64 UR4, c[0x0][0x590] ;  /* 0x0001640000047ab9 */ /* 0x000fe40000000a00 */
[----:B------:R-:W-:-:S04]  /*1100*/  ISETP.NE.U32.AND P0, PT, RZ, UR4, PT ;  /* 0x00000004ff007c0c */ /* 0x000fc8000bf05070 */
[----:B------:R-:W-:-:S13]  /*1110*/  ISETP.NE.AND.EX P0, PT, RZ, UR5, PT, P0 ;  /* 0x00000005ff007c0c */ /* 0x000fda000bf05300 */
[----:B------:R-:W-:Y:S05]  /*1120*/  @!P0 BRA `(.L_x_16) ;  /* 0x00000000000c8947 */ /* 0x000fea0003800000 */
[----:B01----:R-:W0:Y:S02]  /*1130*/  LDC.64 R4, c[0x0][0x590] ;  /* 0x00016400ff047b82 */ /* 0x003e240000000a00 */
[----:B0-----:R1:W5:Y:S01]  /*1140*/  LDG.E R22, desc[UR36][R4.64] ;  /* 0x0000002404167981 */ /* 0x001362000c1e1900 */
[----:B------:R-:W-:Y:S05]  /*1150*/  BRA `(.L_x_15) ;  /* 0x0000000000087947 */ /* 0x000fea0003800000 */
.L_x_16:
[----:B------:R-:W-:Y:S02]  /*1160*/  ULDC UR4, c[0x0][0x584] ;  /* 0x0001610000047ab9 */ /* 0x000fe40000000800 */
[----:B------:R-:W-:-:S07]  /*1170*/  IMAD.U32 R22, RZ, RZ, UR4 ;  /* 0x00000004ff167e24 */ /* 0x000fce000f8e00ff */
.L_x_15:
[----:B------:R-:W-:-:S13]  /*1180*/  LOP3.LUT P0, RZ, R3, 0xff, RZ, 0xc0, !PT ;  /* 0x000000ff03ff7812 */ /* 0x000fda000780c0ff */
[----:B------:R-:W-:Y:S05]  /*1190*/  @!P0 EXIT ;  /* 0x000000000000894d */ /* 0x000fea0003800000 */
[----:B------:R-:W-:Y:S01]  /*11a0*/  ULDC UR4, c[0x0][0x28c] ;  /* 0x0000a30000047ab9 */ /* 0x000fe20000000800 */
[----:B------:R-:W-:Y:S01]  /*11b0*/  UMOV UR38, URZ ;  /* 0x0000003f00267c82 */ /* 0x000fe20008000000 */
[----:B------:R-:W-:Y:S01]  /*11c0*/  UIADD3 UR4, UR4, 0x7f, URZ ;  /* 0x0000007f04047890 */ /* 0x000fe2000fffe03f */
[----:B------:R-:W-:-:S03]  /*11d0*/  UMOV UR39, URZ ;  /* 0x0000003f00277c82 */ /* 0x000fc60008000000 */
[----:B------:R-:W-:-:S04]  /*11e0*/  USHF.R.S32.HI UR5, URZ, 0x1f, UR4 ;  /* 0x0000001f3f057899 */ /* 0x000fc80008011404 */
[----:B------:R-:W-:-:S04]  /*11f0*/  ULEA.HI UR5, UR5, UR4, URZ, 0x7 ;  /* 0x0000000405057291 */ /* 0x000fc8000f8f383f */
[----:B------:R-:W-:-:S12]  /*1200*/  USHF.R.S32.HI UR42, URZ, 0x7, UR5 ;  /* 0x000000073f2a7899 */ /* 0x000fd80008011405 */
.L_x_418:
[----:B------:R-:W2:Y:S01]  /*1210*/  S2R R0, SR_TID.X ;  /* 0x0000000000007919 */ /* 0x000ea20000002100 */
[----:B---3--:R-:W3:Y:S01]  /*1220*/  S2UR UR7, SR_CgaCtaId ;  /* 0x00000000000779c3 */ /* 0x008ee20000008800 */
[----:B------:R-:W-:Y:S02]  /*1230*/  UMOV UR6, 0x400 ;  /* 0x0000040000067882 */ /* 0x000fe40000000000 */
[----:B---3--:R-:W-:Y:S01]  /*1240*/  ULEA UR6, UR7, UR6, 0x18 ;  /* 0x0000000607067291 */ /* 0x008fe2000f8ec03f */
[----:B--2---:R-:W-:-:S04]  /*1250*/  LOP3.LUT R0, R0, 0x80, RZ, 0xc0, !PT ;  /* 0x0000008000007812 */ /* 0x004fc800078ec0ff */
[----:B------:R-:W-:-:S06]  /*1260*/  SHF.R.U32.HI R0, RZ, 0x7, R0 ;  /* 0x00000007ff007819 */ /* 0x000fcc0000011600 */
[----:B------:R-:W2:Y:S02]  /*1270*/  SHFL.IDX PT, R0, R0, RZ, 0x1f ;  /* 0x00001fff00007589 */ /* 0x000ea400000e0000 */
[----:B--2---:R-:W-:-:S13]  /*1280*/  R2UR UR4, R0 ;  /* 0x00000000000472ca */ /* 0x004fda00000e0000 */
[----:B------:R-:W-:-:S04]  /*1290*/  ULEA.HI UR5, UR4, UR4, URZ, 0x1 ;  /* 0x0000000404057291 */ /* 0x000fc8000f8f083f */
[----:B------:R-:W-:-:S04]  /*12a0*/  ULOP3.LUT UR5, UR5, 0x7fffe, URZ, 0xc0, !UPT ;  /* 0x0007fffe05057892 */ /* 0x000fc8000f8ec03f */
[----:B------:R-:W-:-:S03]  /*12b0*/  UIADD3 UR5, UR4, -UR5, URZ ;  /* 0x8000000504057290 */ /* 0x000fc6000fffe03f */
[----:B------:R-:W-:Y:S01]  /*12c0*/  ULDC UR4, c[0x0][0x28c] ;  /* 0x0000a30000047ab9 */ /* 0x000fe20000000800 */
[----:B------:R-:W-:Y:S01]  /*12d0*/  ULEA UR5, UR5, UR6, 0xd ;  /* 0x0000000605057291 */ /* 0x000fe2000f8e683f */
[----:B------:R-:W-:-:S03]  /*12e0*/  ISETP.LT.AND P0, PT, RZ, UR4, PT ;  /* 0x00000004ff007c0c */ /* 0x000fc6000bf01270 */
[----:B------:R-:W-:-:S04]  /*12f0*/  UIADD3 UR5, UR5, 0x100, URZ ;  /* 0x0000010005057890 */ /* 0x000fc8000fffe03f */
[----:B------:R-:W-:-:S04]  /*1300*/  USHF.R.U32.HI UR5, URZ, 0x4, UR5 ;  /* 0x000000043f057899 */ /* 0x000fc80008011605 */
[----:B------:R-:W-:Y:S02]  /*1310*/  ULOP3.LUT UR43, UR5, 0x3fff, URZ, 0xc0, !UPT ;  /* 0x00003fff052b7892 */ /* 0x000fe4000f8ec03f */
[----:B----4-:R-:W-:Y:S10]  /*1320*/  @P0 BRA `(.L_x_17) ;  /* 0x0000000000400947 */ /* 0x010ff40003800000 */
[----:B------:R-:W-:Y:S01]  /*1330*/  MOV R0, 0x0 ;  /* 0x0000000000007802 */ /* 0x000fe20000000f00 */
[----:B------:R-:W-:Y:S01]  /*1340*/  ULDC.64 UR4, c[0x4][0x68] ;  /* 0x01001a0000047ab9 */ /* 0x000fe20000000a00 */
[----:B------:R-:W-:Y:S01]  /*1350*/  ULDC.64 UR6, c[0x4][0x8] ;  /* 0x0100020000067ab9 */ /* 0x000fe20000000a00 */
[----:B01----:R-:W-:Y:S01]  /*1360*/  IMAD.U32 R4, RZ, RZ, UR4 ;  /* 0x00000004ff047e24 */ /* 0x003fe2000f8e00ff */
[----:B------:R0:W1:Y:S01]  /*1370*/  LDC.64 R14, c[0x4][R0] ;  /* 0x01000000000e7b82 */ /* 0x0000620000000a00 */
[----:B------:R-:W-:Y:S01]  /*1380*/  IMAD.U32 R5, RZ, RZ, UR5 ;  /* 0x00000005ff057e24 */ /* 0x000fe2000f8e00ff */
[----:B------:R-:W-:Y:S01]  /*1390*/  ULDC.64 UR4, c[0x4][0x70] ;  /* 0x01001c0000047ab9 */ /* 0x000fe20000000a00 */
[----:B------:R-:W-:Y:S01]  /*13a0*/  IMAD.U32 R10, RZ, RZ, UR6 ;  /* 0x00000006ff0a7e24 */ /* 0x000fe2000f8e00ff */
[----:B------:R-:W-:Y:S01]  /*13b0*/  MOV R7, UR5 ;  /* 0x0000000500077c02 */ /* 0x000fe20008000f00 */
[----:B------:R-:W-:Y:S02]  /*13c0*/  IMAD.U32 R6, RZ, RZ, UR4 ;  /* 0x00000004ff067e24 */ /* 0x000fe4000f8e00ff */
[----:B------:R-:W-:-:S02]  /*13d0*/  IMAD.U32 R11, RZ, RZ, UR7 ;  /* 0x00000007ff0b7e24 */ /* 0x000fc4000f8e00ff */
[----:B------:R-:W-:Y:S02]  /*13e0*/  IMAD.MOV.U32 R8, RZ, RZ, 0x1e1 ;  /* 0x000001e1ff087424 */ /* 0x000fe400078e00ff */
[----:B------:R-:W-:Y:S02]  /*13f0*/  IMAD.MOV.U32 R12, RZ, RZ, 0x1 ;  /* 0x00000001ff0c7424 */ /* 0x000fe400078e00ff */
[----:B0-----:R-:W-:-:S07]  /*1400*/  IMAD.MOV.U32 R13, RZ, RZ, RZ ;  /* 0x000000ffff0d7224 */ /* 0x001fce00078e00ff */
[----:B------:R-:W-:-:S07]  /*1410*/  LEPC R20, `(.L_x_17) ;  /* 0x000000001014794e */ /* 0x000fce0000000000 */
[----:B-1---5:R-:W-:Y:S05]  /*1420*/  CALL.ABS.NOINC R14 ;  /* 0x000000000e007343 */ /* 0x022fea0003c00000 */
.L_x_17:
[----:B------:R-:W-:-:S06]  /*1430*/  ULOP3.LUT UR4, UR40, 0x1, URZ, 0xfc, !UPT ;  /* 0x0000000128047892 */ /* 0x000fcc000f8efc3f */
[----:B------:R-:W-:-:S04]  /*1440*/  MOV R0, UR4 ;  /* 0x0000000400007c02 */ /* 0x000fc80008000f00 */
[----:B------:R-:W-:-:S13]  /*1450*/  ISETP.NE.AND P0, PT, R0, 0x3, PT ;  /* 0x000000030000780c */ /* 0x000fda0003f05270 */
[----:B------:R-:W-:Y:S05]  /*1460*/  @!P0 BRA `(.L_x_18) ;  /* 0x0000000000048947 */ /* 0x000fea0003800000 */
[----:B------:R-:W-:Y:S01]  /*1470*/  BPT.TRAP 0x1 ;  /* 0x000000040000795c */ /* 0x000fe20000300000 */
.L_x_18:
[----:B------:R-:W2:Y:S01]  /*1480*/  S2UR UR5, SR_CgaCtaId ;  /* 0x00000000000579c3 */ /* 0x000ea20000008800 */
[----:B------:R-:W-:Y:S01]  /*1490*/  UMOV UR4, 0x400 ;  /* 0x0000040000047882 */ /* 0x000fe20000000000 */
[----:B------:R-:W-:Y:S02]  /*14a0*/  IMAD.U32 R0, RZ, RZ, UR38 ;  /* 0x00000026ff007e24 */ /* 0x000fe4000f8e00ff */
[----:B01----:R-:W-:-:S03]  /*14b0*/  IMAD.U32 R4, RZ, RZ, UR39 ;  /* 0x00000027ff047e24 */ /* 0x003fc6000f8e00ff */
[----:B------:R-:W-:Y:S01]  /*14c0*/  SHF.L.U32 R0, R0, 0x1f, RZ ;  /* 0x0000001f00007819 */ /* 0x000fe200000006ff */
[----:B--2---:R-:W-:-:S06]  /*14d0*/  ULEA UR4, UR5, UR4, 0x18 ;  /* 0x0000000405047291 */ /* 0x004fcc000f8ec03f */
[----:B------:R-:W-:-:S04]  /*14e0*/  IMAD.U32 R5, RZ, RZ, UR4 ;  /* 0x00000004ff057e24 */ /* 0x000fc8000f8e00ff */
[----:B------:R-:W-:-:S04]  /*14f0*/  IMAD R3, R4, 0x8, R5 ;  /* 0x0000000804037824 */ /* 0x000fc800078e0205 */
[----:B------:R0:W1:Y:S01]  /*1500*/  SYNCS.PHASECHK.TRANS64.TRYWAIT P1, [R3+URZ], R0 ;  /* 0x00000000030075a7 */ /* 0x000062000802017f */
[----:B------:R-:W-:Y:S05]  /*1510*/  @!P0 BRA `(.L_x_19) ;  /* 0x0000000000048947 */ /* 0x000fea0003800000 */
[----:B------:R-:W-:Y:S01]  /*1520*/  BPT.TRAP 0x1 ;  /* 0x000000040000795c */ /* 0x000fe20000300000 */
.L_x_19:
[----:B-1----:R-:W-:Y:S05]  /*1530*/  @P1 BRA `(.L_x_20) ;  /* 0x0000000000081947 */ /* 0x002fea0003800000 */
[----:B------:R-:W1:Y:S02]  /*1540*/  SYNCS.PHASECHK.TRANS64.TRYWAIT P1, [R3+URZ], R0 ;  /* 0x00000000030075a7 */ /* 0x000e64000802017f */
[----:B-1----:R-:W-:Y:S05]  /*1550*/  @!P1 BRA `(.L_x_21) ;  /* 0x000000ec00b49947 */ /* 0x002fea0003800000 */
.L_x_20:
[----:B------:R-:W-:-:S04]  /*1560*/  UISETP.LT.AND UP0, UPT, UR42, 0x1, UPT ;  /* 0x000000012a00788c */ /* 0x000fc8000bf01270 */
[----:B------:R-:W-:-:S06]  /*1570*/  USEL UR4, UR42, 0x1, UP0 ;  /* 0x000000012a047887 */ /* 0x000fcc0008000000 */
[----:B01----:R-:W-:Y:S01]  /*1580*/  IMAD.U32 R0, RZ, RZ, UR4 ;  /* 0x00000004ff007e24 */ /* 0x003fe2000f8e00ff */
[----:B------:R-:W-:Y:S05]  /*1590*/  WARPSYNC.ALL ;  /* 0x0000000000007948 */ /* 0x000fea0003800000 */
[----:B------:R-:W-:-:S04]  /*15a0*/  IADD3 R0, -R0, UR42, RZ ;  /* 0x0000002a00007c10 */ /* 0x000fc8000fffe1ff */
[----:B------:R-:W-:Y:S02]  /*15b0*/  ISETP.GE.AND P1, PT, R0, 0x1, PT ;  /* 0x000000010000780c */ /* 0x000fe40003f26270 */
[----:B------:R-:W-:Y:S01]  /*15c0*/  R2UR UR4, R5 ;  /* 0x00000000050472ca */ /* 0x000fe200000e0000 */
[----:B------:R-:W-:Y:S01]  /*15d0*/  ULOP3.LUT UR8, UR43, 0x10000, URZ, 0xfc, !UPT ;  /* 0x000100002b087892 */ /* 0x000fe2000f8efc3f */
[----:B------:R-:W-:Y:S01]  /*15e0*/  WARPGROUP.ARRIVE ;  /* 0x00000000000079c5 */ /* 0x000fe20000000000 */
[----:B------:R-:W-:Y:S01]  /*15f0*/  UMOV UR13, 0x40000040 ;  /* 0x40000040000d7882 */ /* 0x000fe20000000000 */
[----:B------:R-:W-:Y:S01]  /*1600*/  UMOV UR15, 0x40000040 ;  /* 0x40000040000f7882 */ /* 0x000fe20000000000 */
[----:B------:R-:W-:-:S07]  /*1610*/  UIMAD UR6, UR39, 0xc00, UR8 ;  /* 0x00000c00270678a4 */ /* 0x000fce000f8e0208 */
[----:B------:R-:W-:Y:S01]  /*1620*/  UMOV UR12, UR6 ;  /* 0x00000006000c7c82 */ /* 0x000fe20008000000 */
[----:B------:R-:W-:-:S04]  /*1630*/  UIADD3 UR4, UR4, 0x18100, URZ ;  /* 0x0001810004047890 */ /* 0x000fc8000fffe03f */
[----:B------:R-:W-:-:S04]  /*1640*/  USHF.R.U32.HI UR4, URZ, 0x4, UR4 ;  /* 0x000000043f047899 */ /* 0x000fc80008011604 */
[----:B------:R-:W-:-:S04]  /*1650*/  ULOP3.LUT UR4, UR4, 0x3fff, URZ, 0xc0, !UPT ;  /* 0x00003fff04047892 */ /* 0x000fc8000f8ec03f */
[----:B------:R-:W-:-:S04]  /*1660*/  ULOP3.LUT UR9, UR4, 0x10000, URZ, 0xfc, !UPT ;  /* 0x0001000004097892 */ /* 0x000fc8000f8efc3f */
[----:B------:R-:W-:-:S07]  /*1670*/  UIMAD UR4, UR39, 0xc00, UR9 ;  /* 0x00000c00270478a4 */ /* 0x000fce000f8e0209 */
[----:B------:R-:W-:Y:S02]  /*1680*/  UMOV UR14, UR4 ;  /* 0x00000004000e7c82 */ /* 0x000fe40008000000 */
[----:B------:R-:W-:Y:S01]  /*1690*/  HGMMA.64x192x16.F32 R120, gdesc[UR12], RZ, !UPT, gsb0 ;  /* 0x02e000000c7879f0 */ /* 0x000fe2000c0008ff */
[----:B------:R-:W-:Y:S01]  /*16a0*/  UIADD3 UR12, UR6, 0x400, URZ ;  /* 0x00000400060c7890 */ /* 0x000fe2000fffe03f */
[----:B------:R-:W-:Y:S01]  /*16b0*/  UMOV UR13, 0x40000040 ;  /* 0x40000040000d7882 */ /* 0x000fe20000000000 */
[----:B------:R-:W-:Y:S02]  /*16c0*/  WARPGROUP.DEPBAR.LE gsb0, 0x0 ;  /* 0x00008000000079c5 */ /* 0x000fe40000010000 */
[----:B------:R-:W-:-:S15]  /*16d0*/  WARPGROUP.ARRIVE ;  /* 0x00000000000079c5 */ /* 0x000fde0000000000 */
[----:B------:R-:W-:Y:S01]  /*16e0*/  HGMMA.64x192x16.F32 R24, gdesc[UR12], RZ, !UPT, gsb0 ;  /* 0x02e000000c1879f0 */ /* 0x000fe2000c0008ff */
[----:B------:R-:W-:Y:S02]  /*16f0*/  UIADD3 UR12, UR6, 0x2, URZ ;  /* 0x00000002060c7890 */ /* 0x000fe4000fffe03f */
[----:B------:R-:W-:Y:S01]  /*1700*/  UIADD3 UR14, UR4, 0x2, URZ ;  /* 0x00000002040e7890 */ /* 0x000fe2000fffe03f */
[----:B------:R-:W-:Y:S01]  /*1710*/  UMOV UR13, 0x40000040 ;  /* 0x40000040000d7882 */ /* 0x000fe20000000000 */
[----:B------:R-:W-:Y:S01]  /*1720*/  UMOV UR15, 0x40000040 ;  /* 0x40000040000f7882 */ /* 0x000fe20000000000 */
[----:B------:R-:W-:Y:S02]  /*1730*/  WARPGROUP.DEPBAR.LE gsb0, 0x0 ;  /* 0x00008000000079c5 */ /* 0x000fe40000010000 */
[----:B------:R-:W-:-:S12]  /*1740*/  WARPGROUP.ARRIVE ;  /* 0x00000000000079c5 */ /* 0x000fd80000000000 */
[----:B------:R-:W-:Y:S01]  /*1750*/  HGMMA.64x192x16.F32 R120, gdesc[UR12], R120, gsb0 ;  /* 0x02e000000c7879f0 */ /* 0x000fe20008000878 */
[----:B------:R-:W-:Y:S01]  /*1760*/  UIADD3 UR12, UR6, 0x402, URZ ;  /* 0x00000402060c7890 */ /* 0x000fe2000fffe03f */
[----:B------:R-:W-:Y:S01]  /*1770*/  UMOV UR13, 0x40000040 ;  /* 0x40000040000d7882 */ /* 0x000fe20000000000 */
[----:B------:R-:W-:Y:S02]  /*1780*/  WARPGROUP.DEPBAR.LE gsb0, 0x0 ;  /* 0x00008000000079c5 */ /* 0x000fe40000010000 */
[----:B------:R-:W-:-:S15]  /*1790*/  WARPGROUP.ARRIVE ;  /* 0x00000000000079c5 */ /* 0x000fde0000000000 */
[----:B------:R-:W-:Y:S01]  /*17a0*/  HGMMA.64x192x16.F32 R24, gdesc[UR12], R24, gsb0 ;  /* 0x02e000000c1879f0 */ /* 0x000fe20008000818 */
        /* <DEDUP_REMOVED lines=71> */
[----:B------:R-:W-:Y:S03]  /*1c20*/  HGMMA.64x192x16.F32 R24, gdesc[UR12], R24, gsb0 ;  /* 0x02e000000c1879f0 */ /* 0x000fe60008000818 */
[----:B------:R-:W-:Y:S02]  /*1c30*/  WARPGROUP.DEPBAR.LE gsb0, 0x0 ;  /* 0x00008000000079c5 */ /* 0x000fe40000010000 */
[----:B------:R-:W-:Y:S05]  /*1c40*/  @!P1 BRA `(.L_x_22) ;  /* 0x0000000800489947 */ /* 0x000fea0003800000 */
[----:B------:R-:W-:Y:S01]  /*1c50*/  UIADD3 UR10, UR39, 0x1, URZ ;  /* 0x00000001270a7890 */ /* 0x000fe2000fffe03f */
[----:B------:R-:W-:Y:S01]  /*1c60*/  R2UR UR15, R0 ;  /* 0x00000000000f72ca */ /* 0x000fe200000e0000 */
[----:B------:R-:W-:Y:S02]  /*1c70*/  UMOV UR12, UR39 ;  /* 0x00000027000c7c82 */ /* 0x000fe40008000000 */
[----:B------:R-:W-:-:S04]  /*1c80*/  UISETP.NE.AND UP0, UPT, UR10, 0x2, UPT ;  /* 0x000000020a00788c */ /* 0x000fc8000bf05270 */
[----:B------:R-:W-:Y:S02]  /*1c90*/  USEL UR11, URZ, 0x1, UP0 ;  /* 0x000000013f0b7887 */ /* 0x000fe40008000000 */
[----:B------:R-:W-:Y:S02]  /*1ca0*/  USEL UR10, UR10, URZ, UP0 ;  /* 0x0000003f0a0a7287 */ /* 0x000fe40008000000 */
[----:B------:R-:W-:-:S12]  /*1cb0*/  ULOP3.LUT UR11, UR38, UR11, URZ, 0x3c, !UPT ;  /* 0x0000000b260b7292 */ /* 0x000fd8000f8e3c3f */
.L_x_29:
[----:B------:R-:W-:Y:S05]  /*1cc0*/  @!P0 BRA `(.L_x_23) ;  /* 0x0000000000048947 */ /* 0x000fea0003800000 */
[----:B------:R-:W-:Y:S01]  /*1cd0*/  BPT.TRAP 0x1 ;  /* 0x000000040000795c */ /* 0x000fe20000300000 */
.L_x_23:
[----:B------:R-:W0:Y:S01]  /*1ce0*/  S2UR UR5, SR_CgaCtaId ;  /* 0x00000000000579c3 */ /* 0x000e220000008800 */
[----:B------:R-:W-:Y:S01]  /*1cf0*/  UMOV UR4, 0x400 ;  /* 0x0000040000047882 */ /* 0x000fe20000000000 */
[----:B------:R-:W-:Y:S01]  /*1d00*/  MOV R4, UR10 ;  /* 0x0000000a00047c02 */ /* 0x000fe20008000f00 */
[----:B------:R-:W-:-:S05]  /*1d10*/  IMAD.U32 R0, RZ, RZ, UR11 ;  /* 0x0000000bff007e24 */ /* 0x000fca000f8e00ff */
[----:B------:R-:W-:Y:S01]  /*1d20*/  SHF.L.U32 R0, R0, 0x1f, RZ ;  /* 0x0000001f00007819 */ /* 0x000fe200000006ff */
[----:B0-----:R-:W-:-:S06]  /*1d30*/  ULEA UR4, UR5, UR4, 0x18 ;  /* 0x0000000405047291 */ /* 0x001fcc000f8ec03f */
[----:B------:R-:W-:-:S04]  /*1d40*/  IMAD.U32 R5, RZ, RZ, UR4 ;  /* 0x00000004ff057e24 */ /* 0x000fc8000f8e00ff */
[----:B------:R-:W-:-:S04]  /*1d50*/  IMAD R3, R4, 0x8, R5 ;  /* 0x0000000804037824 */ /* 0x000fc800078e0205 */
[----:B------:R0:W1:Y:S01]  /*1d60*/  SYNCS.PHASECHK.TRANS64.TRYWAIT P1, [R3+URZ], R0 ;  /* 0x00000000030075a7 */ /* 0x000062000802017f */
[----:B------:R-:W-:Y:S05]  /*1d70*/  @!P0 BRA `(.L_x_24) ;  /* 0x0000000000048947 */ /* 0x000fea0003800000 */
[----:B------:R-:W-:Y:S01]  /*1d80*/  BPT.TRAP 0x1 ;  /* 0x000000040000795c */ /* 0x000fe20000300000 */
.L_x_24:
[----:B-1----:R-:W-:Y:S05]  /*1d90*/  @P1 BRA `(.L_x_25) ;  /* 0x0000000000081947 */ /* 0x002fea0003800000 */
[----:B------:R-:W1:Y:S02]  /*1da0*/  SYNCS.PHASECHK.TRANS64.TRYWAIT P1, [R3+URZ], R0 ;  /* 0x00000000030075a7 */ /* 0x000e64000802017f */
[----:B-1----:R-:W-:Y:S05]  /*1db0*/  @!P1 BRA `(.L_x_26) ;  /* 0x000000e400b09947 */ /* 0x002fea0003800000 */
.L_x_25:
[----:B------:R-:W-:Y:S01]  /*1dc0*/  UIMAD UR14, UR10, 0xc00, UR8 ;  /* 0x00000c000a0e78a4 */ /* 0x000fe2000f8e0208 */
[----:B------:R-:W-:Y:S01]  /*1dd0*/  WARPGROUP.ARRIVE ;  /* 0x00000000000079c5 */ /* 0x000fe20000000000 */
[----:B------:R-:W-:Y:S01]  /*1de0*/  UIMAD UR13, UR10, 0xc00, UR9 ;  /* 0x00000c000a0d78a4 */ /* 0x000fe2000f8e0209 */
[----:B------:R-:W-:Y:S01]  /*1df0*/  UMOV UR5, 0x40000040 ;  /* 0x4000004000057882 */ /* 0x000fe20000000000 */
[----:B------:R-:W-:-:S03]  /*1e00*/  UMOV UR7, 0x40000040 ;  /* 0x4000004000077882 */ /* 0x000fc60000000000 */
[----:B------:R-:W-:Y:S02]  /*1e10*/  UMOV UR4, UR14 ;  /* 0x0000000e00047c82 */ /* 0x000fe40008000000 */
[----:B------:R-:W-:Y:S02]  /*1e20*/  UMOV UR6, UR13 ;  /* 0x0000000d00067c82 */ /* 0x000fe40008000000 */
        /* <DEDUP_REMOVED lines=92> */
[----:B------:R-:W-:Y:S01]  /*23f0*/  BPT.TRAP 0x1 ;  /* 0x000000040000795c */ /* 0x000fe20000300000 */
.L_x_27:
[----:B------:R-:W-:Y:S01]  /*2400*/  ISETP.NE.AND P1, PT, R2, RZ, PT ;  /* 0x000000ff0200720c */ /* 0x000fe20003f25270 */
[----:B01----:R-:W-:Y:S01]  /*2410*/  IMAD.U32 R0, RZ, RZ, UR12 ;  /* 0x0000000cff007e24 */ /* 0x003fe2000f8e00ff */
[----:B------:R-:W-:-:S11]  /*2420*/  UISETP.GT.U32.AND UP0, UPT, UR40, 0x1, UPT ;  /* 0x000000012800788c */ /* 0x000fd6000bf04070 */
[----:B------:R-:W-:-:S05]  /*2430*/  @P1 IMAD R0, R0, 0x8, R5 ;  /* 0x0000000800001824 */ /* 0x000fca00078e0205 */
[----:B------:R-:W-:-:S04]  /*2440*/  @P1 IADD3 R3, R0, 0x10, RZ ;  /* 0x0000001000031810 */ /* 0x000fc80007ffe0ff */
[----:B------:R-:W-:-:S04]  /*2450*/  @P1 PRMT R3, R16, 0x654, R3 ;  /* 0x0000065410031816 */ /* 0x000fc80000000003 */
[----:B------:R0:W-:Y:S01]  /*2460*/  @P1 SYNCS.ARRIVE.TRANS64.RED.A1T0 RZ, [R3+URZ], RZ ;  /* 0x000000ff03ff19a7 */ /* 0x0001e2000810043f */
[----:B------:R-:W-:-:S13]  /*2470*/  PLOP3.LUT P1, PT, PT, PT, UP0, 0x80, 0x0 ;  /* 0x000000000000781c */ /* 0x000fda0003f2f008 */
[----:B0-----:R-:W-:Y:S05]  /*2480*/  @P1 BRA `(.L_x_28) ;  /* 0x0000000000041947 */ /* 0x001fea0003800000 */
[----:B------:R-:W-:Y:S01]  /*2490*/  BPT.TRAP 0x1 ;  /* 0x000000040000795c */ /* 0x000fe20000300000 */
.L_x_28:
[----:B------:R-:W-:Y:S02]  /*24a0*/  UISETP.GT.AND UP2, UPT, UR15, 0x1, UPT ;  /* 0x000000010f00788c */ /* 0x000fe4000bf44270 */
[----:B------:R-:W-:Y:S02]  /*24b0*/  UIADD3 UR10, UR10, 0x1, URZ ;  /* 0x000000010a0a7890 */ /* 0x000fe4000fffe03f */
[----:B------:R-:W-:Y:S02]  /*24c0*/  UIADD3 UR12, UR12, 0x1, URZ ;  /* 0x000000010c0c7890 */ /* 0x000fe4000fffe03f */
[----:B------:R-:W-:Y:S01]  /*24d0*/  PLOP3.LUT P1, PT, PT, PT, UP2, 0x80, 0x0 ;  /* 0x000000000000781c */ /* 0x000fe20003f2f028 */
[----:B------:R-:W-:Y:S02]  /*24e0*/  UISETP.NE.AND UP0, UPT, UR10, 0x2, UPT ;  /* 0x000000020a00788c */ /* 0x000fe4000bf05270 */
[----:B------:R-:W-:Y:S02]  /*24f0*/  UIADD3 UR4, UR15, -0x1, URZ ;  /* 0xffffffff0f047890 */ /* 0x000fe4000fffe03f */
[----:B------:R-:W-:-:S02]  /*2500*/  UISETP.NE.AND UP1, UPT, UR12, 0x2, UPT ;  /* 0x000000020c00788c */ /* 0x000fc4000bf25270 */
[----:B------:R-:W-:Y:S02]  /*2510*/  USEL UR5, URZ, 0x1, UP0 ;  /* 0x000000013f057887 */ /* 0x000fe40008000000 */
[----:B------:R-:W-:Y:S02]  /*2520*/  USEL UR10, UR10, URZ, UP0 ;  /* 0x0000003f0a0a7287 */ /* 0x000fe40008000000 */
[----:B------:R-:W-:Y:S02]  /*2530*/  USEL UR12, UR12, URZ, UP1 ;  /* 0x0000003f0c0c7287 */ /* 0x000fe40008800000 */
[----:B------:R-:W-:Y:S01]  /*2540*/  ULOP3.LUT UR11, UR11, UR5, URZ, 0x3c, !UPT ;  /* 0x000000050b0b7292 */ /* 0x000fe2000f8e3c3f */
[----:B------:R-:W-:Y:S01]  /*2550*/  UMOV UR15, UR4 ;  /* 0x00000004000f7c82 */ /* 0x000fe20008000000 */
[----:B------:R-:W-:Y:S10]  /*2560*/  @P1 BRA `(.L_x_29) ;  /* 0xfffffff400d41947 */ /* 0x000ff4000383ffff */
.L_x_22:
[----:B------:R-:W0:Y:S02]  /*2570*/  LDC R0, c[0x0][0x28c] ;  /* 0x0000a300ff007b82 */ /* 0x000e240000000800 */
[----:B0-----:R-:W-:-:S13]  /*2580*/  ISETP.GE.AND P1, PT, R0, 0x1, PT ;  /* 0x000000010000780c */ /* 0x001fda0003f26270 */
[----:B------:R-:W-:Y:S05]  /*2590*/  @!P1 BRA `(.L_x_30) ;  /* 0x0000000000449947 */ /* 0x000fea0003800000 */
[----:B------:R-:W-:Y:S05]  /*25a0*/  @!P0 BRA `(.L_x_31) ;  /* 0x0000000000048947 */ /* 0x000fea0003800000 */
[----:B------:R-:W-:Y:S01]  /*25b0*/  BPT.TRAP 0x1 ;  /* 0x000000040000795c */ /* 0x000fe20000300000 */
.L_x_31:
[----:B------:R-:W-:Y:S01]  /*25c0*/  ISETP.NE.AND P0, PT, R2, RZ, PT ;  /* 0x000000ff0200720c */ /* 0x000fe20003f05270 */
[----:B------:R-:W-:-:S12]  /*25d0*/  UISETP.LT.AND UP1, UPT, UR42, 0x1, UPT ;  /* 0x000000012a00788c */ /* 0x000fd8000bf21270 */
[----:B------:R-:W-:-:S05]  /*25e0*/  VOTEU.ANY UP0, P0 ;  /* 0x00000000003f7886 */ /* 0x000fca0000000100 */
[----:B------:R-:W-:-:S04]  /*25f0*/  @UP0 USEL UR4, UR42, 0x1, UP1 ;  /* 0x000000012a040887 */ /* 0x000fc80008800000 */
[----:B------:R-:W-:Y:S02]  /*2600*/  @UP0 UIADD3 UR4, UR39, UR42, -UR4 ;  /* 0x0000002a27040290 */ /* 0x000fe4000fffe804 */
[----:B------:R-:W-:-:S04]  /*2610*/  UISETP.GT.U32.AND UP0, UPT, UR40, 0x1, UPT ;  /* 0x000000012800788c */ /* 0x000fc8000bf04070 */
[----:B------:R-:W-:-:S04]  /*2620*/  IMAD.U32 R0, RZ, RZ, UR4 ;  /* 0x00000004ff007e24 */ /* 0x000fc8000f8e00ff */
[----:B------:R-:W-:-:S05]  /*2630*/  @P0 IMAD.SHL.U32 R0, R0, 0x8, RZ ;  /* 0x0000000800000824 */ /* 0x000fca00078e00ff */
[----:B------:R-:W-:-:S04]  /*2640*/  @P0 LOP3.LUT R0, R0, 0x8, RZ, 0xc0, !PT ;  /* 0x0000000800000812 */ /* 0x000fc800078ec0ff */
[----:B------:R-:W-:-:S04]  /*2650*/  @P0 IADD3 R3, R5, 0x10, R0 ;  /* 0x0000001005030810 */ /* 0x000fc80007ffe000 */
[----:B------:R-:W-:-:S04]  /*2660*/  @P0 PRMT R3, R16, 0x654, R3 ;  /* 0x0000065410030816 */ /* 0x000fc80000000003 */
[----:B------:R0:W-:Y:S01]  /*2670*/  @P0 SYNCS.ARRIVE.TRANS64.RED.A1T0 RZ, [R3+URZ], RZ ;  /* 0x000000ff03ff09a7 */ /* 0x0001e2000810043f */
[----:B------:R-:W-:-:S13]  /*2680*/  PLOP3.LUT P0, PT, PT, PT, UP0, 0x80, 0x0 ;  /* 0x000000000000781c */ /* 0x000fda0003f0f008 */
[----:B0-----:R-:W-:Y:S05]  /*2690*/  @P0 BRA `(.L_x_30) ;  /* 0x0000000000040947 */ /* 0x001fea0003800000 */
[----:B------:R-:W-:Y:S01]  /*26a0*/  BPT.TRAP 0x1 ;  /* 0x000000040000795c */ /* 0x000fe20000300000 */
.L_x_30:
[----:B------:R-:W2:Y:S01]  /*26b0*/  LDL.LU R7, [R1] ;  /* 0x0000000001077983 */ /* 0x000ea20000300800 */
[----:B------:R-:W0:Y:S01]  /*26c0*/  LDC R9, c[0x0][0x288] ;  /* 0x0000a200ff097b82 */ /* 0x000e220000000800 */
[----:B------:R-:W-:Y:S01]  /*26d0*/  UIADD3 UR39, UR42, UR39, URZ ;  /* 0x000000272a277290 */ /* 0x000fe2000fffe03f */
[----:B------:R-:W-:Y:S01]  /*26e0*/  MOV R217, RZ ;  /* 0x000000ff00d97202 */ /* 0x000fe20000000f00 */
[----:B------:R-:W1:Y:S01]  /*26f0*/  S2R R8, SR_TID.X ;  /* 0x0000000000087919 */ /* 0x000e620000002100 */
[----:B------:R-:W-:Y:S01]  /*2700*/  USHF.R.S32.HI UR9, URZ, 0x1f, UR41 ;  /* 0x0000001f3f097899 */ /* 0x000fe20008011429 */
[----:B------:R-:W-:Y:S01]  /*2710*/  IMAD.MOV.U32 R226, RZ, RZ, -0x1 ;  /* 0xffffffffffe27424 */ /* 0x000fe200078e00ff */
[----:B------:R-:W-:Y:S01]  /*2720*/  USHF.R.U32.HI UR4, URZ, 0x1, UR39 ;  /* 0x000000013f047899 */ /* 0x000fe20008011627 */
[----:B------:R-:W-:Y:S01]  /*2730*/  ULDC UR8, c[0x0][0x284] ;  /* 0x0000a10000087ab9 */ /* 0x000fe20000000800 */
[----:B------:R-:W-:Y:S02]  /*2740*/  ULDC.64 UR6, c[0x0][0x5d0] ;  /* 0x0001740000067ab9 */ /* 0x000fe40000000a00 */
[----:B------:R-:W-:-:S02]  /*2750*/  ULOP3.LUT UR4, UR4, 0x1, URZ, 0xc0, !UPT ;  /* 0x0000000104047892 */ /* 0x000fc4000f8ec03f */
[----:B------:R-:W-:Y:S02]  /*2760*/  UISETP.GT.U32.AND UP0, UPT, UR39, 0x1, UPT ;  /* 0x000000012700788c */ /* 0x000fe4000bf04070 */
[----:B------:R-:W-:Y:S02]  /*2770*/  UISETP.NE.U32.AND UP1, UPT, UR4, 0x1, UPT ;  /* 0x000000010400788c */ /* 0x000fe4000bf25070 */
[----:B------:R-:W-:Y:S02]  /*2780*/  UIMAD UR5, UR9, UR6, URZ ;  /* 0x00000006090572a4 */ /* 0x000fe4000f8e023f */
[----:B------:R-:W-:Y:S02]  /*2790*/  UISETP.LT.U32.AND UP0, UPT, UR42, 0x2, UP0 ;  /* 0x000000022a00788c */ /* 0x000fe40008701070 */
[----:B------:R-:W-:Y:S02]  /*27a0*/  UISETP.GT.U32.AND UP1, UPT, UR42, 0x1, !UP1 ;  /* 0x000000012a00788c */ /* 0x000fe4000cf24070 */
[----:B------:R-:W-:-:S02]  /*27b0*/  UIMAD UR5, UR41, UR7, UR5 ;  /* 0x00000007290572a4 */ /* 0x000fc4000f8e0205 */
[----:B------:R-:W-:Y:S02]  /*27c0*/  USEL UR4, URZ, 0x1, !UP1 ;  /* 0x000000013f047887 */ /* 0x000fe4000c800000 */
[----:B------:R-:W-:Y:S01]  /*27d0*/  ULOP3.LUT UR39, UR39, 0x1, URZ, 0xc0, !UPT ;  /* 0x0000000127277892 */ /* 0x000fe2000f8ec03f */
[--C-:B-1----:R-:W-:Y:S01]  /*27e0*/  SHF.R.U32.HI R0, RZ, 0x7, R8.reuse ;  /* 0x00000007ff007819 */ /* 0x102fe20000011608 */
[----:B------:R-:W-:Y:S01]  /*27f0*/  IMAD.SHL.U32 R218, R8, 0x2, RZ ;  /* 0x0000000208da7824 */ /* 0x000fe200078e00ff */
[----:B------:R-:W-:Y:S02]  /*2800*/  SHF.R.U32.HI R3, RZ, 0x2, R8 ;  /* 0x00000002ff037819 */ /* 0x000fe40000011608 */
[----:B------:R-:W-:Y:S02]  /*2810*/  LOP3.LUT R0, R0, 0x1, RZ, 0xc0, !PT ;  /* 0x0000000100007812 */ /* 0x000fe400078ec0ff */
[----:B------:R-:W-:Y:S02]  /*2820*/  LOP3.LUT R4, R8, 0x60, RZ, 0xc0, !PT ;  /* 0x0000006008047812 */ /* 0x000fe400078ec0ff */
[----:B------:R-:W-:Y:S01]  /*2830*/  LOP3.LUT R3, R3, 0x7, RZ, 0xc0, !PT ;  /* 0x0000000703037812 */ /* 0x000fe200078ec0ff */
[----:B------:R-:W-:Y:S01]  /*2840*/  IMAD.SHL.U32 R6, R0, 0x40, RZ ;  /* 0x0000004000067824 */ /* 0x000fe200078e00ff */
[----:B------:R-:W-:-:S04]  /*2850*/  SHF.R.U32.HI R4, RZ, 0x1, R4 ;  /* 0x00000001ff047819 */ /* 0x000fc80000011604 */
[--C-:B------:R-:W-:Y:S02]  /*2860*/  IADD3 R5, RZ, -R4, -R3.reuse ;  /* 0x80000004ff057210 */ /* 0x100fe40007ffe803 */
[----:B------:R-:W-:-:S03]  /*2870*/  LOP3.LUT R3, R6, 0x40, R3, 0xe2, !PT ;  /* 0x0000004006037812 */ /* 0x000fc600078ee203 */
[----:B------:R-:W-:Y:S01]  /*2880*/  IMAD R6, R0, -0x40, R5 ;  /* 0xffffffc000067824 */ /* 0x000fe200078e0205 */
[----:B------:R-:W-:Y:S01]  /*2890*/  LOP3.LUT R216, R3, R4, RZ, 0xfc, !PT ;  /* 0x0000000403d87212 */ /* 0x000fe200078efcff */
[C---:B------:R-:W-:Y:S01]  /*28a0*/  IMAD R3, R23.reuse, 0xc0, RZ ;  /* 0x000000c017037824 */ /* 0x040fe200078e02ff */
[----:B------:R-:W-:Y:S01]  /*28b0*/  LOP3.LUT R0, R8, 0x3, RZ, 0xc0, !PT ;  /* 0x0000000308007812 */ /* 0x000fe200078ec0ff */
[----:B------:R-:W-:Y:S01]  /*28c0*/  IMAD.U32 R5, RZ, RZ, UR6 ;  /* 0x00000006ff057e24 */ /* 0x000fe2000f8e00ff */
[----:B------:R-:W-:Y:S01]  /*28d0*/  USEL UR6, URZ, 0x1, !UP0 ;  /* 0x000000013f067887 */ /* 0x000fe2000c000000 */
[----:B------:R-:W-:-:S03]  /*28e0*/  IMAD.WIDE R216, R23, 0xc0, R216 ;  /* 0x000000c017d87825 */ /* 0x000fc600078e02d8 */
[----:B------:R-:W-:Y:S01]  /*28f0*/  ULOP3.LUT UR38, UR4, UR38, UR6, 0x96, !UPT ;  /* 0x0000002604267292 */ /* 0x000fe2000f8e9606 */
[----:B0-----:R-:W-:Y:S01]  /*2900*/  IMAD R8, R0, -0x2, R9 ;  /* 0xfffffffe00087824 */ /* 0x001fe200078e0209 */
[----:B------:R-:W-:Y:S01]  /*2910*/  IADD3 R0, -R3, UR8, R6 ;  /* 0x0000000803007c10 */ /* 0x000fe2000fffe106 */
[----:B--2---:R-:W-:-:S05]  /*2920*/  IMAD R7, R7, 0xc0, RZ ;  /* 0x000000c007077824 */ /* 0x004fca00078e02ff */
[C---:B------:R-:W-:Y:S02]  /*2930*/  ISETP.GE.AND P0, PT, R7.reuse, R9, PT ;  /* 0x000000090700720c */ /* 0x040fe40003f06270 */
[----:B------:R-:W-:Y:S02]  /*2940*/  LOP3.LUT R218, R7, 0x6, R218, 0xf8, !PT ;  /* 0x0000000607da7812 */ /* 0x000fe400078ef8da */
[----:B------:R-:W-:Y:S01]  /*2950*/  ISETP.GE.OR P0, PT, R3, UR8, P0 ;  /* 0x0000000803007c0c */ /* 0x000fe20008706670 */
[----:B------:R-:W-:Y:S01]  /*2960*/  IMAD.IADD R3, R8, 0x1, -R7 ;  /* 0x0000000108037824 */ /* 0x000fe200078e0a07 */
[----:B------:R-:W-:-:S03]  /*2970*/  SHF.R.S32.HI R219, RZ, 0x1f, R218 ;  /* 0x0000001fffdb7819 */ /* 0x000fc600000114da */
[----:B------:R-:W-:-:S04]  /*2980*/  IMAD.WIDE.U32 R4, R5, UR41, R218 ;  /* 0x0000002905047c25 */ /* 0x000fc8000f8e00da */
[----:B------:R-:W-:-:S04]  /*2990*/  VIADD R5, R5, UR5 ;  /* 0x0000000505057c36 */ /* 0x000fc80008000000 */
[----:B------:R-:W-:Y:S05]  /*29a0*/  @P0 BRA `(.L_x_32) ;  /* 0x000000bc00600947 */ /* 0x000fea0003800000 */
[----:B-----5:R-:W-:Y:S01]  /*29b0*/  FSETP.NEU.AND P1, PT, R22, RZ, PT ;  /* 0x000000ff1600720b */ /* 0x020fe20003f2d000 */
[----:B------:R-:W-:Y:S01]  /*29c0*/  ULDC.64 UR4, c[0x0][0x5c8] ;  /* 0x0001720000047ab9 */ /* 0x000fe20000000a00 */
[----:B------:R-:W-:Y:S01]  /*29d0*/  ISETP.GT.AND P3, PT, R0, RZ, PT ;  /* 0x000000ff0000720c */ /* 0x000fe20003f64270 */
[----:B------:R-:W-:Y:S01]  /*29e0*/  IMAD R7, R217, UR4, RZ ;  /* 0x00000004d9077c24 */ /* 0x000fe2000f8e02ff */
[----:B------:R-:W-:Y:S01]  /*29f0*/  BSSY B0, `(.L_x_32) ;  /* 0x0000bd3000007945 */ /* 0x000fe20003800000 */
[----:B------:R-:W-:Y:S01]  /*2a00*/  IMAD.WIDE.U32 R4, R216, UR4, R4 ;  /* 0x00000004d8047c25 */ /* 0x000fe2000f8e0004 */
[----:B------:R-:W-:-:S03]  /*2a10*/  ISETP.GT.AND P0, PT, R3, RZ, P3 ;  /* 0x000000ff0300720c */ /* 0x000fc60001f04270 */
[----:B------:R-:W-:-:S04]  /*2a20*/  IMAD R7, R216, UR5, R7 ;  /* 0x00000005d8077c24 */ /* 0x000fc8000f8e0207 */
[----:B------:R-:W-:Y:S01]  /*2a30*/  IMAD.IADD R223, R5, 0x1, R7 ;  /* 0x0000000105df7824 */ /* 0x000fe200078e0207 */
[----:B------:R-:W-:Y:S06]  /*2a40*/  @!P1 BRA `(.L_x_33) ;  /* 0x0000008400749947 */ /* 0x000fec0003800000 */
[----:B------:R-:W0:Y:S01]  /*2a50*/  LDC.64 R20, c[0x0][0x5b8] ;  /* 0x00016e00ff147b82 */ /* 0x000e220000000a00 */
[----:B------:R-:W-:-:S07]  /*2a60*/  ULDC.64 UR6, c[0x0][0x5c0] ;  /* 0x0001700000067ab9 */ /* 0x000fce0000000a00 */
[----:B------:R-:W1:Y:S08]  /*2a70*/  LDC.64 R14, c[0x0][0x5b0] ;  /* 0x00016c00ff0e7b82 */ /* 0x000e700000000a00 */
[----:B------:R-:W2:Y:S01]  /*2a80*/  LDC.64 R12, c[0x0][0x5a8] ;  /* 0x00016a00ff0c7b82 */ /* 0x000ea20000000a00 */
[C---:B0-----:R-:W-:Y:S02]  /*2a90*/  IMAD R6, R20.reuse, UR9, RZ ;  /* 0x0000000914067c24 */ /* 0x041fe4000f8e02ff */
[----:B------:R-:W-:-:S04]  /*2aa0*/  IMAD.WIDE.U32 R10, R20, UR41, R218 ;  /* 0x00000029140a7c25 */ /* 0x000fc8000f8e00da */
[----:B------:R-:W-:Y:S01]  /*2ab0*/  IMAD R21, R21, UR41, R6 ;  /* 0x0000002915157c24 */ /* 0x000fe2000f8e0206 */
[----:B------:R-:W-:Y:S01]  /*2ac0*/  MOV R8, R10 ;  /* 0x0000000a00087202 */ /* 0x000fe20000000f00 */
[-C--:B-1----:R-:W-:Y:S02]  /*2ad0*/  IMAD R222, R217, R14.reuse, RZ ;  /* 0x0000000ed9de7224 */ /* 0x082fe400078e02ff */
[----:B------:R-:W-:Y:S02]  /*2ae0*/  IMAD.IADD R9, R11, 0x1, R21 ;  /* 0x000000010b097824 */ /* 0x000fe400078e0215 */
[C---:B------:R-:W-:Y:S02]  /*2af0*/  IMAD R222, R216.reuse, R15, R222 ;  /* 0x0000000fd8de7224 */ /* 0x040fe400078e02de */
[----:B------:R-:W-:-:S04]  /*2b00*/  IMAD.WIDE.U32 R6, R216, R14, R8 ;  /* 0x0000000ed8067225 */ /* 0x000fc800078e0008 */
[----:B------:R-:W-:Y:S01]  /*2b10*/  IMAD.IADD R5, R7, 0x1, R222 ;  /* 0x0000000107057824 */ /* 0x000fe200078e02de */
[----:B--2---:R-:W-:-:S04]  /*2b20*/  LEA R220, P1, R6, R12, 0x1 ;  /* 0x0000000c06dc7211 */ /* 0x004fc800078208ff */
[----:B------:R-:W-:-:S05]  /*2b30*/  LEA.HI.X R221, R6, R13, R5, 0x1, P1 ;  /* 0x0000000d06dd7211 */ /* 0x000fca00008f0c05 */
[----:B------:R-:W2:Y:S01]  /*2b40*/  @P0 LDG.E.LTC128B.U16 R23, desc[UR36][R220.64] ;  /* 0x00000024dc170981 */ /* 0x000ea2000c1e1520 */
[C---:B------:R-:W-:Y:S01]  /*2b50*/  LEA R6, P1, R4.reuse, UR6, 0x1 ;  /* 0x0000000604067c11 */ /* 0x040fe2000f8208ff */
[----:B------:R-:W-:Y:S03]  /*2b60*/  BSSY B1, `(.L_x_34) ;  /* 0x0000011000017945 */ /* 0x000fe60003800000 */
[----:B------:R-:W-:Y:S01]  /*2b70*/  LEA.HI.X R7, R4, UR7, R223, 0x1, P1 ;  /* 0x0000000704077c11 */ /* 0x000fe200088f0cdf */
[----:B--2---:R-:W-:-:S05]  /*2b80*/  HADD2.F32 R5, -RZ, R23.H0_H0 ;  /* 0x20000017ff057230 */ /* 0x004fca0000004100 */
[----:B------:R-:W-:-:S04]  /*2b90*/  FMUL R5, R5, R22 ;  /* 0x0000001605057220 */ /* 0x000fc80000400000 */
[----:B------:R-:W-:-:S05]  /*2ba0*/  FFMA R5, R120, R19, R5 ;  /* 0x0000001378057223 */ /* 0x000fca0000000005 */
[----:B------:R-:W-:-:S04]  /*2bb0*/  F2FP.F16.F32.PACK_AB R5, RZ, R5 ;  /* 0x00000005ff05723e */ /* 0x000fc800000000ff */
[----:B------:R-:W-:Y:S01]  /*2bc0*/  PRMT R120, R5, 0x7610, R120 ;  /* 0x0000761005787816 */ /* 0x000fe20000000078 */
[----:B------:R-:W-:-:S04]  /*2bd0*/  IMAD.WIDE.U32 R4, R216, R14, R218 ;  /* 0x0000000ed8047225 */ /* 0x000fc800078e00da */
[----:B------:R-:W-:Y:S01]  /*2be0*/  IMAD.IADD R5, R222, 0x1, R5 ;  /* 0x00000001de057824 */ /* 0x000fe200078e0205 */
[----:B------:R0:W-:Y:S01]  /*2bf0*/  @P0 STG.E.U16 desc[UR36][R6.64], R120 ;  /* 0x0000007806000986 */ /* 0x0001e2000c101524 */
[----:B------:R-:W-:-:S04]  /*2c00*/  IMAD.WIDE.U32 R220, R20, UR41, R4 ;  /* 0x0000002914dc7c25 */ /* 0x000fc8000f8e0004 */
[----:B------:R-:W-:Y:S01]  /*2c10*/  IMAD.IADD R5, R21, 0x1, R221 ;  /* 0x0000000115057824 */ /* 0x000fe200078e02dd */
[----:B------:R-:W-:-:S04]  /*2c20*/  LEA R4, P0, R220, R12, 0x1 ;  /* 0x0000000cdc047211 */ /* 0x000fc800078008ff */
[----:B------:R-:W-:Y:S02]  /*2c30*/  LEA.HI.X R5, R220, R13, R5, 0x1, P0 ;  /* 0x0000000ddc057211 */ /* 0x000fe400000f0c05 */
[----:B------:R-:W-:-:S13]  /*2c40*/  ISETP.GT.AND P0, PT, R3, 0x1, P3 ;  /* 0x000000010300780c */ /* 0x000fda0001f04270 */
[----:B0-----:R-:W-:Y:S05]  /*2c50*/  @!P0 BRA `(.L_x_35) ;  /* 0x0000000000048947 */ /* 0x001fea0003800000 */
[----:B------:R0:W5:Y:S02]  /*2c60*/  LDG.E.LTC128B.U16 R23, desc[UR36][R4.64+0x2] ;  /* 0x0000022404177981 */ /* 0x000164000c1e1520 */
.L_x_35:
[----:B------:R-:W-:Y:S05]  /*2c70*/  BSYNC B1 ;  /* 0x0000000000017941 */ /* 0x000fea0003800000 */
.L_x_34:
[----:B-----5:R-:W-:Y:S02]  /*2c80*/  HADD2.F32 R221, -RZ, R23.H0_H0 ;  /* 0x20000017ffdd7230 */ /* 0x020fe40000004100 */
[----:B------:R-:W-:-:S03]  /*2c90*/  IMAD.SHL.U32 R220, R14, 0x8, RZ ;  /* 0x000000080edc7824 */ /* 0x000fc600078e00ff */
[----:B------:R-:W-:-:S04]  /*2ca0*/  FMUL R120, R221, R22 ;  /* 0x00000016dd787220 */ /* 0x000fc80000400000 */
[----:B------:R-:W-:-:S05]  /*2cb0*/  FFMA R120, R121, R19, R120 ;  /* 0x0000001379787223 */ /* 0x000fca0000000078 */
[----:B------:R-:W-:-:S04]  /*2cc0*/  F2FP.F16.F32.PACK_AB R120, RZ, R120 ;  /* 0x00000078ff78723e */ /* 0x000fc800000000ff */
[----:B------:R-:W-:-:S05]  /*2cd0*/  PRMT R221, R120, 0x7610, R221 ;  /* 0x0000761078dd7816 */ /* 0x000fca00000000dd */
[----:B------:R1:W-:Y:S01]  /*2ce0*/  @P0 STG.E.U16 desc[UR36][R6.64+0x2], R221 ;  /* 0x000002dd06000986 */ /* 0x0003e2000c101524 */
[----:B------:R-:W-:-:S04]  /*2cf0*/  ISETP.GT.AND P0, PT, R0, 0x8, PT ;  /* 0x000000080000780c */ /* 0x000fc80003f04270 */
[----:B------:R-:W-:Y:S02]  /*2d00*/  ISETP.GT.AND P1, PT, R3, RZ, P0 ;  /* 0x000000ff0300720c */ /* 0x000fe40000724270 */
[----:B-1----:R-:W-:-:S03]  /*2d10*/  SHF.L.U64.HI R221, R14, 0x3, R15 ;  /* 0x000000030edd7819 */ /* 0x002fc6000001020f */
[----:B------:R-:W-:-:S04]  /*2d20*/  IMAD.WIDE.U32 R120, R216, R14, R220 ;  /* 0x0000000ed8787225 */ /* 0x000fc800078e00dc */
[----:B------:R-:W-:Y:S01]  /*2d30*/  IMAD.IADD R121, R222, 0x1, R121 ;  /* 0x00000001de797824 */ /* 0x000fe200078e0279 */
[----:B------:R-:W-:-:S04]  /*2d40*/  IADD3 R223, P2, R10, R120, RZ ;  /* 0x000000780adf7210 */ /* 0x000fc80007f5e0ff */
[----:B------:R-:W-:Y:S02]  /*2d50*/  IADD3.X R224, R121, R9, RZ, P2, !PT ;  /* 0x0000000979e07210 */ /* 0x000fe400017fe4ff */
[----:B------:R-:W-:-:S04]  /*2d60*/  LEA R222, P2, R223, R12, 0x1 ;  /* 0x0000000cdfde7211 */ /* 0x000fc800078408ff */
[----:B------:R-:W-:-:S05]  /*2d70*/  LEA.HI.X R223, R223, R13, R224, 0x1, P2 ;  /* 0x0000000ddfdf7211 */ /* 0x000fca00010f0ce0 */
[----:B------:R1:W2:Y:S01]  /*2d80*/  @P1 LDG.E.LTC128B.U16 R23, desc[UR36][R222.64] ;  /* 0x00000024de171981 */ /* 0x0002a2000c1e1520 */
[----:B------:R-:W-:Y:S01]  /*2d90*/  IMAD.U32 R224, RZ, RZ, UR4 ;  /* 0x00000004ffe07e24 */ /* 0x000fe2000f8e00ff */
[----:B------:R-:W-:Y:S01]  /*2da0*/  BSSY B1, `(.L_x_36) ;  /* 0x0000015000017945 */ /* 0x000fe20003800000 */
[----:B-1----:R-:W-:-:S05]  /*2db0*/  IADD3 R222, P2, R218, R120, RZ ;  /* 0x00000078dade7210 */ /* 0x002fca0007f5e0ff */
[----:B------:R-:W-:Y:S02]  /*2dc0*/  IMAD.X R223, R219, 0x1, R121, P2 ;  /* 0x00000001dbdf7824 */ /* 0x000fe400010e0679 */
[----:B------:R-:W-:-:S04]  /*2dd0*/  IMAD.WIDE.U32 R222, R20, UR41, R222 ;  /* 0x0000002914de7c25 */ /* 0x000fc8000f8e00de */
[----:B------:R-:W-:Y:S01]  /*2de0*/  IMAD.IADD R121, R21, 0x1, R223 ;  /* 0x0000000115797824 */ /* 0x000fe200078e02df */
[----:B------:R-:W-:Y:S01]  /*2df0*/  LEA R120, P2, R222, R12, 0x1 ;  /* 0x0000000cde787211 */ /* 0x000fe200078408ff */
[----:B------:R-:W-:-:S03]  /*2e00*/  IMAD.U32 R223, RZ, RZ, UR5 ;  /* 0x00000005ffdf7e24 */ /* 0x000fc6000f8e00ff */
[----:B------:R-:W-:Y:S02]  /*2e10*/  LEA.HI.X R121, R222, R13, R121, 0x1, P2 ;  /* 0x0000000dde797211 */ /* 0x000fe400010f0c79 */
[----:B------:R-:W-:Y:S01]  /*2e20*/  SHF.L.U64.HI R224, R224, 0x4, R223 ;  /* 0x00000004e0e07819 */ /* 0x000fe200000102df */
[----:B--2---:R-:W-:-:S05]  /*2e30*/  HADD2.F32 R225, -RZ, R23.H0_H0 ;  /* 0x20000017ffe17230 */ /* 0x004fca0000004100 */
[----:B------:R-:W-:-:S04]  /*2e40*/  FMUL R225, R225, R22 ;  /* 0x00000016e1e17220 */ /* 0x000fc80000400000 */
[----:B------:R-:W-:Y:S01]  /*2e50*/  FFMA R122, R122, R19, R225 ;  /* 0x000000137a7a7223 */ /* 0x000fe200000000e1 */
[----:B------:R-:W-:-:S04]  /*2e60*/  IMAD.U32 R225, RZ, RZ, UR4 ;  /* 0x00000004ffe17e24 */ /* 0x000fc8000f8e00ff */
[----:B------:R-:W-:Y:S02]  /*2e70*/  F2FP.F16.F32.PACK_AB R122, RZ, R122 ;  /* 0x0000007aff7a723e */ /* 0x000fe400000000ff */
[----:B------:R-:W-:-:S04]  /*2e80*/  SHF.L.U32 R225, R225, 0x4, RZ ;  /* 0x00000004e1e17819 */ /* 0x000fc800000006ff */
[----:B------:R-:W-:-:S05]  /*2e90*/  IADD3 R222, P2, R225, R6, RZ ;  /* 0x00000006e1de7210 */ /* 0x000fca0007f5e0ff */
[----:B------:R-:W-:-:S05]  /*2ea0*/  IMAD.X R223, R224, 0x1, R7, P2 ;  /* 0x00000001e0df7824 */ /* 0x000fca00010e0607 */
[----:B------:R1:W-:Y:S01]  /*2eb0*/  @P1 STG.E.U16 desc[UR36][R222.64], R122 ;  /* 0x0000007ade001986 */ /* 0x0003e2000c101524 */
[----:B------:R-:W-:-:S13]  /*2ec0*/  ISETP.GT.AND P1, PT, R3, 0x1, P0 ;  /* 0x000000010300780c */ /* 0x000fda0000724270 */
[----:B-1----:R-:W-:Y:S05]  /*2ed0*/  @!P1 BRA `(.L_x_37) ;  /* 0x0000000000049947 */ /* 0x002fea0003800000 */
[----:B------:R1:W5:Y:S02]  /*2ee0*/  LDG.E.LTC128B.U16 R23, desc[UR36][R120.64+0x2] ;  /* 0x0000022478177981 */ /* 0x000364000c1e1520 */
.L_x_37:
[----:B------:R-:W-:Y:S05]  /*2ef0*/  BSYNC B1 ;  /* 0x0000000000017941 */ /* 0x000fea0003800000 */
.L_x_36:
[----:B-----5:R-:W-:Y:S01]  /*2f00*/  HADD2.F32 R227, -RZ, R23.H0_H0 ;  /* 0x20000017ffe37230 */ /* 0x020fe20000004100 */
[----:B------:R-:W-:Y:S01]  /*2f10*/  ISETP.GT.AND P2, PT, R3, 0x8, P3 ;  /* 0x000000080300780c */ /* 0x000fe20001f44270 */
[----:B------:R-:W-:Y:S03]  /*2f20*/  BSSY B1, `(.L_x_38) ;  /* 0x000000a000017945 */ /* 0x000fe60003800000 */
[----:B------:R-:W-:-:S04]  /*2f30*/  FMUL R122, R227, R22 ;  /* 0x00000016e37a7220 */ /* 0x000fc80000400000 */
[----:B------:R-:W-:Y:S01]  /*2f40*/  FFMA R122, R123, R19, R122 ;  /* 0x000000137b7a7223 */ /* 0x000fe2000000007a */
[----:B------:R-:W-:-:S04]  /*2f50*/  @P1 IMAD.MOV.U32 R123, RZ, RZ, R223 ;  /* 0x000000ffff7b1224 */ /* 0x000fc800078e00df */
[----:B------:R-:W-:-:S04]  /*2f60*/  F2FP.F16.F32.PACK_AB R122, RZ, R122 ;  /* 0x0000007aff7a723e */ /* 0x000fc800000000ff */
[----:B------:R-:W-:Y:S01]  /*2f70*/  PRMT R227, R122, 0x7610, R227 ;  /* 0x000076107ae37816 */ /* 0x000fe200000000e3 */
[----:B------:R-:W-:-:S05]  /*2f80*/  @P1 IMAD.MOV.U32 R122, RZ, RZ, R222 ;  /* 0x000000ffff7a1224 */ /* 0x000fca00078e00de */
[----:B------:R2:W-:Y:S01]  /*2f90*/  @P1 STG.E.U16 desc[UR36][R122.64+0x2], R227 ;  /* 0x000002e37a001986 */ /* 0x0005e2000c101524 */
[----:B------:R-:W-:Y:S05]  /*2fa0*/  @!P2 BRA `(.L_x_39) ;  /* 0x000000000004a947 */ /* 0x000fea0003800000 */
[----:B------:R3:W5:Y:S02]  /*2fb0*/  LDG.E.LTC128B.U16 R23, desc[UR36][R4.64+0x10] ;  /* 0x0000102404177981 */ /* 0x000764000c1e1520 */
.L_x_39:
[----:B------:R-:W-:Y:S05]  /*2fc0*/  BSYNC B1 ;  /* 0x0000000000017941 */ /* 0x000fea0003800000 */
.L_x_38:
[----:B--2--5:R-:W-:Y:S01]  /*2fd0*/  HADD2.F32 R123, -RZ, R23.H0_H0 ;  /* 0x20000017ff7b7230 */ /* 0x024fe20000004100 */
[----:B------:R-:W-:Y:S01]  /*2fe0*/  ISETP.GT.AND P1, PT, R3, 0x9, P3 ;  /* 0x000000090300780c */ /* 0x000fe20001f24270 */
[----:B------:R-:W-:Y:S03]  /*2ff0*/  BSSY B1, `(.L_x_40) ;  /* 0x0000007000017945 */ /* 0x000fe60003800000 */
[----:B------:R-:W-:-:S04]  /*3000*/  FMUL R123, R123, R22 ;  /* 0x000000167b7b7220 */ /* 0x000fc80000400000 */
[----:B------:R-:W-:-:S05]  /*3010*/  FFMA R123, R124, R19, R123 ;  /* 0x000000137c7b7223 */ /* 0x000fca000000007b */
[----:B------:R-:W-:-:S05]  /*3020*/  F2FP.F16.F32.PACK_AB R123, RZ, R123 ;  /* 0x0000007bff7b723e */ /* 0x000fca00000000ff */
[----:B------:R2:W-:Y:S01]  /*3030*/  @P2 STG.E.U16 desc[UR36][R6.64+0x10], R123 ;  /* 0x0000107b06002986 */ /* 0x0005e2000c101524 */
[----:B------:R-:W-:Y:S05]  /*3040*/  @!P1 BRA `(.L_x_41) ;  /* 0x0000000000049947 */ /* 0x000fea0003800000 */
[----:B------:R4:W5:Y:S02]  /*3050*/  LDG.E.LTC128B.U16 R23, desc[UR36][R4.64+0x12] ;  /* 0x0000122404177981 */ /* 0x000964000c1e1520 */
.L_x_41:
[----:B------:R-:W-:Y:S05]  /*3060*/  BSYNC B1 ;  /* 0x0000000000017941 */ /* 0x000fea0003800000 */
.L_x_40:
        /* <DEDUP_REMOVED lines=9> */
.L_x_43:
[----:B------:R-:W-:Y:S05]  /*3100*/  BSYNC B1 ;  /* 0x0000000000017941 */ /* 0x000fea0003800000 */
.L_x_42:
[----:B-----5:R-:W-:Y:S01]  /*3110*/  HADD2.F32 R123, -RZ, R23.H0_H0 ;  /* 0x20000017ff7b7230 */ /* 0x020fe20000004100 */
[----:B------:R-:W-:Y:S01]  /*3120*/  ISETP.GT.AND P1, PT, R3, 0x9, P0 ;  /* 0x000000090300780c */ /* 0x000fe20000724270 */
[----:B--2---:R-:W-:Y:S01]  /*3130*/  @P2 IMAD.MOV.U32 R122, RZ, RZ, R222 ;  /* 0x000000ffff7a2224 */ /* 0x004fe200078e00de */
[----:B------:R-:W-:Y:S02]  /*3140*/  BSSY B1, `(.L_x_44) ;  /* 0x0000009000017945 */ /* 0x000fe40003800000 */
[----:B------:R-:W-:-:S04]  /*3150*/  FMUL R123, R123, R22 ;  /* 0x000000167b7b7220 */ /* 0x000fc80000400000 */
[----:B------:R-:W-:-:S05]  /*3160*/  FFMA R123, R126, R19, R123 ;  /* 0x000000137e7b7223 */ /* 0x000fca000000007b */
[----:B------:R-:W-:-:S04]  /*3170*/  F2FP.F16.F32.PACK_AB R123, RZ, R123 ;  /* 0x0000007bff7b723e */ /* 0x000fc800000000ff */
[----:B------:R-:W-:Y:S01]  /*3180*/  PRMT R124, R123, 0x7610, R124 ;  /* 0x000076107b7c7816 */ /* 0x000fe2000000007c */
[----:B------:R-:W-:-:S05]  /*3190*/  @P2 IMAD.MOV.U32 R123, RZ, RZ, R223 ;  /* 0x000000ffff7b2224 */ /* 0x000fca00078e00df */
[----:B------:R2:W-:Y:S01]  /*31a0*/  @P2 STG.E.U16 desc[UR36][R122.64+0x10], R124 ;  /* 0x0000107c7a002986 */ /* 0x0005e2000c101524 */
[----:B------:R-:W-:Y:S05]  /*31b0*/  @!P1 BRA `(.L_x_45) ;  /* 0x0000000000049947 */ /* 0x000fea0003800000 */
[----:B------:R0:W5:Y:S02]  /*31c0*/  LDG.E.LTC128B.U16 R23, desc[UR36][R120.64+0x12] ;  /* 0x0000122478177981 */ /* 0x000164000c1e1520 */
.L_x_45:
[----:B------:R-:W-:Y:S05]  /*31d0*/  BSYNC B1 ;  /* 0x0000000000017941 */ /* 0x000fea0003800000 */
.L_x_44:
[----:B--2--5:R-:W-:Y:S01]  /*31e0*/  HADD2.F32 R123, -RZ, R23.H0_H0 ;  /* 0x20000017ff7b7230 */ /* 0x024fe20000004100 */
[----:B------:R-:W-:Y:S01]  /*31f0*/  ISETP.GT.AND P2, PT, R3, 0x10, P3 ;  /* 0x000000100300780c */ /* 0x000fe20001f44270 */
[----:B------:R-:W-:Y:S03]  /*3200*/  BSSY B1, `(.L_x_46) ;  /* 0x000000a000017945 */ /* 0x000fe60003800000 */
[----:B------:R-:W-:Y:S01]  /*3210*/  FMUL R122, R123, R22 ;  /* 0x000000167b7a7220 */ /* 0x000fe20000400000 */
[----:B------:R-:W-:-:S03]  /*3220*/  @P1 IMAD.MOV.U32 R123, RZ, RZ, R223 ;  /* 0x000000ffff7b1224 */ /* 0x000fc600078e00df */
[----:B------:R-:W-:-:S05]  /*3230*/  FFMA R122, R127, R19, R122 ;  /* 0x000000137f7a7223 */ /* 0x000fca000000007a */
[----:B------:R-:W-:-:S04]  /*3240*/  F2FP.F16.F32.PACK_AB R122, RZ, R122 ;  /* 0x0000007aff7a723e */ /* 0x000fc800000000ff */
[----:B------:R-:W-:Y:S02]  /*3250*/  PRMT R124, R122, 0x7610, R124 ;  /* 0x000076107a7c7816 */ /* 0x000fe4000000007c */
[----:B------:R-:W-:-:S05]  /*3260*/  @P1 MOV R122, R222 ;  /* 0x000000de007a1202 */ /* 0x000fca0000000f00 */
[----:B------:R2:W-:Y:S01]  /*3270*/  @P1 STG.E.U16 desc[UR36][R122.64+0x12], R124 ;  /* 0x0000127c7a001986 */ /* 0x0005e2000c101524 */
[----:B------:R-:W-:Y:S05]  /*3280*/  @!P2 BRA `(.L_x_47) ;  /* 0x000000000004a947 */ /* 0x000fea0003800000 */
[----:B------:R0:W5:Y:S02]  /*3290*/  LDG.E.LTC128B.U16 R23, desc[UR36][R4.64+0x20] ;  /* 0x0000202404177981 */ /* 0x000164000c1e1520 */
.L_x_47:
[----:B------:R-:W-:Y:S05]  /*32a0*/  BSYNC B1 ;  /* 0x0000000000017941 */ /* 0x000fea0003800000 */
.L_x_46:
        /* <DEDUP_REMOVED lines=9> */
.L_x_49:
[----:B------:R-:W-:Y:S05]  /*3340*/  BSYNC B1 ;  /* 0x0000000000017941 */ /* 0x000fea0003800000 */
.L_x_48:
        /* <DEDUP_REMOVED lines=9> */
.L_x_51:
[----:B------:R-:W-:Y:S05]  /*33e0*/  BSYNC B1 ;  /* 0x0000000000017941 */ /* 0x000fea0003800000 */
.L_x_50:
        /* <DEDUP_REMOVED lines=12> */
.L_x_53:
[----:B------:R-:W-:Y:S05]  /*34b0*/  BSYNC B1 ;  /* 0x0000000000017941 */ /* 0x000fea0003800000 */
.L_x_52:
[----:B--2--5:R-:W-:Y:S01]  /*34c0*/  HADD2.F32 R123, -RZ, R23.H0_H0 ;  /* 0x20000017ff7b7230 */ /* 0x024fe20000004100 */
[----:B------:R-:W-:Y:S01]  /*34d0*/  ISETP.GT.AND P2, PT, R3, 0x18, P3 ;  /* 0x000000180300780c */ /* 0x000fe20001f44270 */
[----:B------:R-:W-:Y:S03]  /*34e0*/  BSSY B1, `(.L_x_54) ;  /* 0x000000a000017945 */ /* 0x000fe60003800000 */
[----:B------:R-:W-:Y:S01]  /*34f0*/  FMUL R122, R123, R22 ;  /* 0x000000167b7a7220 */ /* 0x000fe20000400000 */
[----:B------:R-:W-:-:S03]  /*3500*/  @P1 IMAD.MOV.U32 R123, RZ, RZ, R223 ;  /* 0x000000ffff7b1224 */ /* 0x000fc600078e00df */
[----:B------:R-:W-:-:S05]  /*3510*/  FFMA R122, R131, R19, R122 ;  /* 0x00000013837a7223 */ /* 0x000fca000000007a */
[----:B------:R-:W-:-:S04]  /*3520*/  F2FP.F16.F32.PACK_AB R122, RZ, R122 ;  /* 0x0000007aff7a723e */ /* 0x000fc800000000ff */
[----:B------:R-:W-:Y:S01]  /*3530*/  PRMT R124, R122, 0x7610, R124 ;  /* 0x000076107a7c7816 */ /* 0x000fe2000000007c */
[----:B------:R-:W-:-:S05]  /*3540*/  @P1 IMAD.MOV.U32 R122, RZ, RZ, R222 ;  /* 0x000000ffff7a1224 */ /* 0x000fca00078e00de */
[----:B------:R2:W-:Y:S01]  /*3550*/  @P1 STG.E.U16 desc[UR36][R122.64+0x22], R124 ;  /* 0x0000227c7a001986 */ /* 0x0005e2000c101524 */
[----:B------:R-:W-:Y:S05]  /*3560*/  @!P2 BRA `(.L_x_55) ;  /* 0x000000000004a947 */ /* 0x000fea0003800000 */
[----:B------:R0:W5:Y:S02]  /*3570*/  LDG.E.LTC128B.U16 R23, desc[UR36][R4.64+0x30] ;  /* 0x0000302404177981 */ /* 0x000164000c1e1520 */
.L_x_55:
[----:B------:R-:W-:Y:S05]  /*3580*/  BSYNC B1 ;  /* 0x0000000000017941 */ /* 0x000fea0003800000 */
.L_x_54:
        /* <DEDUP_REMOVED lines=9> */
.L_x_57:
[----:B------:R-:W-:Y:S05]  /*3620*/  BSYNC B1 ;  /* 0x0000000000017941 */ /* 0x000fea0003800000 */
.L_x_56:
        /* <DEDUP_REMOVED lines=9> */
.L_x_59:
[----:B------:R-:W-:Y:S05]  /*36c0*/  BSYNC B1 ;  /* 0x0000000000017941 */ /* 0x000fea0003800000 */
.L_x_58:
[----:B-----5:R-:W-:Y:S01]  /*36d0*/  HADD2.F32 R123, -RZ, R23.H0_H0 ;  /* 0x20000017ff7b7230 */ /* 0x020fe20000004100 */
[----:B--2---:R-:W-:Y:S01]  /*36e0*/  @P2 MOV R122, R222 ;  /* 0x000000de007a2202 */ /* 0x004fe20000000f00 */
[----:B------:R-:W-:Y:S01]  /*36f0*/  BSSY B1, `(.L_x_60) ;  /* 0x000000a000017945 */ /* 0x000fe20003800000 */
[----:B------:R-:W-:Y:S02]  /*3700*/  ISETP.GT.AND P1, PT, R3, 0x19, P0 ;  /* 0x000000190300780c */ /* 0x000fe40000724270 */
        /* <DEDUP_REMOVED lines=8> */
.L_x_61:
[----:B------:R-:W-:Y:S05]  /*3790*/  BSYNC B1 ;  /* 0x0000000000017941 */ /* 0x000fea0003800000 */
.L_x_60:
        /* <DEDUP_REMOVED lines=12> */
.L_x_63:
[----:B------:R-:W-:Y:S05]  /*3860*/  BSYNC B1 ;  /* 0x0000000000017941 */ /* 0x000fea0003800000 */
.L_x_62:
        /* <DEDUP_REMOVED lines=9> */
.L_x_65:
[----:B------:R-:W-:Y:S05]  /*3900*/  BSYNC B1 ;  /* 0x0000000000017941 */ /* 0x000fea0003800000 */
.L_x_64:
        /* <DEDUP_REMOVED lines=9> */
.L_x_67:
[----:B------:R-:W-:Y:S05]  /*39a0*/  BSYNC B1 ;  /* 0x0000000000017941 */ /* 0x000fea0003800000 */
.L_x_66:
        /* <DEDUP_REMOVED lines=12> */
.L_x_69:
[----:B------:R-:W-:Y:S05]  /*3a70*/  BSYNC B1 ;  /* 0x0000000000017941 */ /* 0x000fea0003800000 */
.L_x_68:
        /* <DEDUP_REMOVED lines=12> */
.L_x_71:
[----:B------:R-:W-:Y:S05]  /*3b40*/  BSYNC B1 ;  /* 0x0000000000017941 */ /* 0x000fea0003800000 */
.L_x_70:
        /* <DEDUP_REMOVED lines=9> */
.L_x_73:
[----:B------:R-:W-:Y:S05]  /*3be0*/  BSYNC B1 ;  /* 0x0000000000017941 */ /* 0x000fea0003800000 */
.L_x_72:
        /* <DEDUP_REMOVED lines=9> */
.L_x_75:
[----:B------:R-:W-:Y:S05]  /*3c80*/  BSYNC B1 ;  /* 0x0000000000017941 */ /* 0x000fea0003800000 */
.L_x_74:
        /* <DEDUP_REMOVED lines=12> */
.L_x_77:
[----:B------:R-:W-:Y:S05]  /*3d50*/  BSYNC B1 ;  /* 0x0000000000017941 */ /* 0x000fea0003800000 */
.L_x_76:
        /* <DEDUP_REMOVED lines=12> */
.L_x_79:
[----:B------:R-:W-:Y:S05]  /*3e20*/  BSYNC B1 ;  /* 0x0000000000017941 */ /* 0x000fea0003800000 */
.L_x_78:
        /* <DEDUP_REMOVED lines=9> */
.L_x_81:
[----:B------:R-:W-:Y:S05]  /*3ec0*/  BSYNC B1 ;  /* 0x0000000000017941 */ /* 0x000fea0003800000 */
.L_x_80:
        /* <DEDUP_REMOVED lines=9> */
.L_x_83:
[----:B------:R-:W-:Y:S05]  /*3f60*/  BSYNC B1 ;  /* 0x0000000000017941 */ /* 0x000fea0003800000 */
.L_x_82:
        /* <DEDUP_REMOVED lines=12> */
.L_x_85:
[----:B------:R-:W-:Y:S05]  /*4030*/  BSYNC B1 ;  /* 0x0000000000017941 */ /* 0x000fea0003800000 */
.L_x_84:
        /* <DEDUP_REMOVED lines=12> */
.L_x_87:
[----:B------:R-:W-:Y:S05]  /*4100*/  BSYNC B1 ;  /* 0x0000000000017941 */ /* 0x000fea0003800000 */
.L_x_86:
        /* <DEDUP_REMOVED lines=9> */
.L_x_89:
[----:B------:R-:W-:Y:S05]  /*41a0*/  BSYNC B1 ;  /* 0x0000000000017941 */ /* 0x000fea0003800000 */
.L_x_88:
        /* <DEDUP_REMOVED lines=9> */
.L_x_91:
[----:B------:R-:W-:Y:S05]  /*4240*/  BSYNC B1 ;  /* 0x0000000000017941 */ /* 0x000fea0003800000 */
.L_x_90:
        /* <DEDUP_REMOVED lines=12> */
.L_x_93:
[----:B------:R-:W-:Y:S05]  /*4310*/  BSYNC B1 ;  /* 0x0000000000017941 */ /* 0x000fea0003800000 */
.L_x_92:
        /* <DEDUP_REMOVED lines=12> */
.L_x_95:
[----:B------:R-:W-:Y:S05]  /*43e0*/  BSYNC B1 ;  /* 0x0000000000017941 */ /* 0x000fea0003800000 */
.L_x_94:
        /* <DEDUP_REMOVED lines=9> */
.L_x_97:
[----:B------:R-:W-:Y:S05]  /*4480*/  BSYNC B1 ;  /* 0x0000000000017941 */ /* 0x000fea0003800000 */
.L_x_96:
        /* <DEDUP_REMOVED lines=9> */
.L_x_99:
[----:B------:R-:W-:Y:S05]  /*4520*/  BSYNC B1 ;  /* 0x0000000000017941 */ /* 0x000fea0003800000 */
.L_x_98:
        /* <DEDUP_REMOVED lines=12> */
.L_x_101:
[----:B------:R-:W-:Y:S05]  /*45f0*/  BSYNC B1 ;  /* 0x0000000000017941 */ /* 0x000fea0003800000 */
.L_x_100:
        /* <DEDUP_REMOVED lines=12> */
.L_x_103:
[----:B------:R-:W-:Y:S05]  /*46c0*/  BSYNC B1 ;  /* 0x0000000000017941 */ /* 0x000fea0003800000 */
.L_x_102:
        /* <DEDUP_REMOVED lines=9> */
.L_x_105:
[----:B------:R-:W-:Y:S05]  /*4760*/  BSYNC B1 ;  /* 0x0000000000017941 */ /* 0x000fea0003800000 */
.L_x_104:
        /* <DEDUP_REMOVED lines=9> */
.L_x_107:
[----:B------:R-:W-:Y:S05]  /*4800*/  BSYNC B1 ;  /* 0x0000000000017941 */ /* 0x000fea0003800000 */
.L_x_106:
        /* <DEDUP_REMOVED lines=12> */
.L_x_109:
[----:B------:R-:W-:Y:S05]  /*48d0*/  BSYNC B1 ;  /* 0x0000000000017941 */ /* 0x000fea0003800000 */
.L_x_108:
        /* <DEDUP_REMOVED lines=12> */
.L_x_111:
[----:B------:R-:W-:Y:S05]  /*49a0*/  BSYNC B1 ;  /* 0x0000000000017941 */ /* 0x000fea0003800000 */
.L_x_110:
        /* <DEDUP_REMOVED lines=9> */
.L_x_113:
[----:B------:R-:W-:Y:S05]  /*4a40*/  BSYNC B1 ;  /* 0x0000000000017941 */ /* 0x000fea0003800000 */
.L_x_112:
        /* <DEDUP_REMOVED lines=9> */
.L_x_115:
[----:B------:R-:W-:Y:S05]  /*4ae0*/  BSYNC B1 ;  /* 0x0000000000017941 */ /* 0x000fea0003800000 */
.L_x_114:
        /* <DEDUP_REMOVED lines=12> */
.L_x_117:
[----:B------:R-:W-:Y:S05]  /*4bb0*/  BSYNC B1 ;  /* 0x0000000000017941 */ /* 0x000fea0003800000 */
.L_x_116:
        /* <DEDUP_REMOVED lines=12> */
.L_x_119:
[----:B------:R-:W-:Y:S05]  /*4c80*/  BSYNC B1 ;  /* 0x0000000000017941 */ /* 0x000fea0003800000 */
.L_x_118:
        /* <DEDUP_REMOVED lines=9> */
.L_x_121:
[----:B------:R-:W-:Y:S05]  /*4d20*/  BSYNC B1 ;  /* 0x0000000000017941 */ /* 0x000fea0003800000 */
.L_x_120:
        /* <DEDUP_REMOVED lines=9> */
.L_x_123:
[----:B------:R-:W-:Y:S05]  /*4dc0*/  BSYNC B1 ;  /* 0x0000000000017941 */ /* 0x000fea0003800000 */
.L_x_122:
        /* <DEDUP_REMOVED lines=12> */
.L_x_125:
[----:B------:R-:W-:Y:S05]  /*4e90*/  BSYNC B1 ;  /* 0x0000000000017941 */ /* 0x000fea0003800000 */
.L_x_124:
        /* <DEDUP_REMOVED lines=12> */
.L_x_127:
[----:B------:R-:W-:Y:S05]  /*4f60*/  BSYNC B1 ;  /* 0x0000000000017941 */ /* 0x000fea0003800000 */
.L_x_126:
        /* <DEDUP_REMOVED lines=9> */
.L_x_129:
[----:B------:R-:W-:Y:S05]  /*5000*/  BSYNC B1 ;  /* 0x0000000000017941 */ /* 0x000fea0003800000 */
.L_x_128:
        /* <DEDUP_REMOVED lines=9> */
.L_x_131:
[----:B------:R-:W-:Y:S05]  /*50a0*/  BSYNC B1 ;  /* 0x0000000000017941 */ /* 0x000fea0003800000 */
.L_x_130:
        /* <DEDUP_REMOVED lines=12> */
.L_x_133:
[----:B------:R-:W-:Y:S05]  /*5170*/  BSYNC B1 ;  /* 0x0000000000017941 */ /* 0x000fea0003800000 */
.L_x_132:
        /* <DEDUP_REMOVED lines=12> */
.L_x_135:
[----:B------:R-:W-:Y:S05]  /*5240*/  BSYNC B1 ;  /* 0x0000000000017941 */ /* 0x000fea0003800000 */
.L_x_134:
        /* <DEDUP_REMOVED lines=9> */
.L_x_137:
[----:B------:R-:W-:Y:S05]  /*52e0*/  BSYNC B1 ;  /* 0x0000000000017941 */ /* 0x000fea0003800000 */
.L_x_136:
        /* <DEDUP_REMOVED lines=9> */
.L_x_139:
[----:B------:R-:W-:Y:S05]  /*5380*/  BSYNC B1 ;  /* 0x0000000000017941 */ /* 0x000fea0003800000 */
.L_x_138:
        /* <DEDUP_REMOVED lines=12> */
.L_x_141:
[----:B------:R-:W-:Y:S05]  /*5450*/  BSYNC B1 ;  /* 0x0000000000017941 */ /* 0x000fea0003800000 */
.L_x_140:
        /* <DEDUP_REMOVED lines=12> */
.L_x_143:
[----:B------:R-:W-:Y:S05]  /*5520*/  BSYNC B1 ;  /* 0x0000000000017941 */ /* 0x000fea0003800000 */
.L_x_142:
        /* <DEDUP_REMOVED lines=9> */
.L_x_145:
[----:B------:R-:W-:Y:S05]  /*55c0*/  BSYNC B1 ;  /* 0x0000000000017941 */ /* 0x000fea0003800000 */
.L_x_144:
        /* <DEDUP_REMOVED lines=9> */
.L_x_147:
[----:B------:R-:W-:Y:S05]  /*5660*/  BSYNC B1 ;  /* 0x0000000000017941 */ /* 0x000fea0003800000 */
.L_x_146:
        /* <DEDUP_REMOVED lines=12> */
.L_x_149:
[----:B------:R-:W-:Y:S05]  /*5730*/  BSYNC B1 ;  /* 0x0000000000017941 */ /* 0x000fea0003800000 */
.L_x_148:
        /* <DEDUP_REMOVED lines=12> */
.L_x_151:
[----:B------:R-:W-:Y:S05]  /*5800*/  BSYNC B1 ;  /* 0x0000000000017941 */ /* 0x000fea0003800000 */
.L_x_150:
        /* <DEDUP_REMOVED lines=9> */
.L_x_153:
[----:B------:R-:W-:Y:S05]  /*58a0*/  BSYNC B1 ;  /* 0x0000000000017941 */ /* 0x000fea0003800000 */
.L_x_152:
        /* <DEDUP_REMOVED lines=9> */
.L_x_155:
[----:B------:R-:W-:Y:S05]  /*5940*/  BSYNC B1 ;  /* 0x0000000000017941 */ /* 0x000fea0003800000 */
.L_x_154:
        /* <DEDUP_REMOVED lines=12> */
.L_x_157:
[----:B------:R-:W-:Y:S05]  /*5a10*/  BSYNC B1 ;  /* 0x0000000000017941 */ /* 0x000fea0003800000 */
.L_x_156:
        /* <DEDUP_REMOVED lines=12> */
.L_x_159:
[----:B------:R-:W-:Y:S05]  /*5ae0*/  BSYNC B1 ;  /* 0x0000000000017941 */ /* 0x000fea0003800000 */
.L_x_158:
        /* <DEDUP_REMOVED lines=9> */
.L_x_161:
[----:B------:R-:W-:Y:S05]  /*5b80*/  BSYNC B1 ;  /* 0x0000000000017941 */ /* 0x000fea0003800000 */
.L_x_160:
        /* <DEDUP_REMOVED lines=9> */
.L_x_163:
[----:B------:R-:W-:Y:S05]  /*5c20*/  BSYNC B1 ;  /* 0x0000000000017941 */ /* 0x000fea0003800000 */
.L_x_162:
        /* <DEDUP_REMOVED lines=12> */
.L_x_165:
[----:B------:R-:W-:Y:S05]  /*5cf0*/  BSYNC B1 ;  /* 0x0000000000017941 */ /* 0x000fea0003800000 */
.L_x_164:
        /* <DEDUP_REMOVED lines=12> */
.L_x_167:
[----:B------:R-:W-:Y:S05]  /*5dc0*/  BSYNC B1 ;  /* 0x0000000000017941 */ /* 0x000fea0003800000 */
.L_x_166:
        /* <DEDUP_REMOVED lines=9> */
.L_x_169:
[----:B------:R-:W-:Y:S05]  /*5e60*/  BSYNC B1 ;  /* 0x0000000000017941 */ /* 0x000fea0003800000 */
.L_x_168:
        /* <DEDUP_REMOVED lines=9> */
.L_x_171:
[----:B------:R-:W-:Y:S05]  /*5f00*/  BSYNC B1 ;  /* 0x0000000000017941 */ /* 0x000fea0003800000 */
.L_x_170:
        /* <DEDUP_REMOVED lines=12> */
.L_x_173:
[----:B------:R-:W-:Y:S05]  /*5fd0*/  BSYNC B1 ;  /* 0x0000000000017941 */ /* 0x000fea0003800000 */
.L_x_172:
        /* <DEDUP_REMOVED lines=12> */
.L_x_175:
[----:B------:R-:W-:Y:S05]  /*60a0*/  BSYNC B1 ;  /* 0x0000000000017941 */ /* 0x000fea0003800000 */
.L_x_174:
        /* <DEDUP_REMOVED lines=9> */
.L_x_177:
[----:B------:R-:W-:Y:S05]  /*6140*/  BSYNC B1 ;  /* 0x0000000000017941 */ /* 0x000fea0003800000 */
.L_x_176:
        /* <DEDUP_REMOVED lines=9> */
.L_x_179:
[----:B------:R-:W-:Y:S05]  /*61e0*/  BSYNC B1 ;  /* 0x0000000000017941 */ /* 0x000fea0003800000 */
.L_x_178:
        /* <DEDUP_REMOVED lines=12> */
.L_x_181:
[----:B------:R-:W-:Y:S05]  /*62b0*/  BSYNC B1 ;  /* 0x0000000000017941 */ /* 0x000fea0003800000 */
.L_x_180:
        /* <DEDUP_REMOVED lines=12> */
.L_x_183:
[----:B------:R-:W-:Y:S05]  /*6380*/  BSYNC B1 ;  /* 0x0000000000017941 */ /* 0x000fea0003800000 */
.L_x_182:
        /* <DEDUP_REMOVED lines=9> */
.L_x_185:
[----:B------:R-:W-:Y:S05]  /*6420*/  BSYNC B1 ;  /* 0x0000000000017941 */ /* 0x000fea0003800000 */
.L_x_184:
        /* <DEDUP_REMOVED lines=9> */
.L_x_187:
[----:B------:R-:W-:Y:S05]  /*64c0*/  BSYNC B1 ;  /* 0x0000000000017941 */ /* 0x000fea0003800000 */
.L_x_186:
        /* <DEDUP_REMOVED lines=12> */
.L_x_189:
[----:B------:R-:W-:Y:S05]  /*6590*/  BSYNC B1 ;  /* 0x0000000000017941 */ /* 0x000fea0003800000 */
.L_x_188:
        /* <DEDUP_REMOVED lines=12> */
.L_x_191:
[----:B------:R-:W-:Y:S05]  /*6660*/  BSYNC B1 ;  /* 0x0000000000017941 */ /* 0x000fea0003800000 */
.L_x_190:
        /* <DEDUP_REMOVED lines=9> */
.L_x_193:
[----:B------:R-:W-:Y:S05]  /*6700*/  BSYNC B1 ;  /* 0x0000000000017941 */ /* 0x000fea0003800000 */
.L_x_192:
        /* <DEDUP_REMOVED lines=9> */
.L_x_195:
[----:B------:R-:W-:Y:S05]  /*67a0*/  BSYNC B1 ;  /* 0x0000000000017941 */ /* 0x000fea0003800000 */
.L_x_194:
        /* <DEDUP_REMOVED lines=12> */
.L_x_197:
[----:B------:R-:W-:Y:S05]  /*6870*/  BSYNC B1 ;  /* 0x0000000000017941 */ /* 0x000fea0003800000 */
.L_x_196:
        /* <DEDUP_REMOVED lines=12> */
.L_x_199:
[----:B------:R-:W-:Y:S05]  /*6940*/  BSYNC B1 ;  /* 0x0000000000017941 */ /* 0x000fea0003800000 */
.L_x_198:
        /* <DEDUP_REMOVED lines=9> */
.L_x_201:
[----:B------:R-:W-:Y:S05]  /*69e0*/  BSYNC B1 ;  /* 0x0000000000017941 */ /* 0x000fea0003800000 */
.L_x_200:
        /* <DEDUP_REMOVED lines=9> */
.L_x_203:
[----:B------:R-:W-:Y:S05]  /*6a80*/  BSYNC B1 ;  /* 0x0000000000017941 */ /* 0x000fea0003800000 */
.L_x_202:
        /* <DEDUP_REMOVED lines=12> */
.L_x_205:
[----:B------:R-:W-:Y:S05]  /*6b50*/  BSYNC B1 ;  /* 0x0000000000017941 */ /* 0x000fea0003800000 */
.L_x_204:
        /* <DEDUP_REMOVED lines=12> */
.L_x_207:
[----:B------:R-:W-:Y:S05]  /*6c20*/  BSYNC B1 ;  /* 0x0000000000017941 */ /* 0x000fea0003800000 */
.L_x_206:
        /* <DEDUP_REMOVED lines=9> */
.L_x_209:
[----:B------:R-:W-:Y:S05]  /*6cc0*/  BSYNC B1 ;  /* 0x0000000000017941 */ /* 0x000fea0003800000 */
.L_x_208:
        /* <DEDUP_REMOVED lines=9> */
.L_x_211:
[----:B------:R-:W-:Y:S05]  /*6d60*/  BSYNC B1 ;  /* 0x0000000000017941 */ /* 0x000fea0003800000 */
.L_x_210:
        /* <DEDUP_REMOVED lines=12> */
.L_x_213:
[----:B------:R-:W-:Y:S05]  /*6e30*/  BSYNC B1 ;  /* 0x0000000000017941 */ /* 0x000fea0003800000 */
.L_x_212:
        /* <DEDUP_REMOVED lines=12> */
.L_x_215:
[----:B------:R-:W-:Y:S05]  /*6f00*/  BSYNC B1 ;  /* 0x0000000000017941 */ /* 0x000fea0003800000 */
.L_x_214:
        /* <DEDUP_REMOVED lines=9> */
.L_x_217:
[----:B------:R-:W-:Y:S05]  /*6fa0*/  BSYNC B1 ;  /* 0x0000000000017941 */ /* 0x000fea0003800000 */
.L_x_216:
[----:B0--345:R-:W-:Y:S01]  /*6fb0*/  HADD2.F32 R5, -RZ, R23.H0_H0 ;  /* 0x20000017ff057230 */ /* 0x039fe20000004100 */
        /* <DEDUP_REMOVED lines=11> */
.L_x_219:
[----:B------:R-:W-:Y:S05]  /*7070*/  BSYNC B1 ;  /* 0x0000000000017941 */ /* 0x000fea0003800000 */
.L_x_218:
[----:B0----5:R-:W-:Y:S01]  /*7080*/  HADD2.F32 R5, -RZ, R23.H0_H0 ;  /* 0x20000017ff057230 */ /* 0x021fe20000004100 */
[----:B------:R-:W-:Y:S01]  /*7090*/  ISETP.GT.AND P1, PT, R3, 0xb9, P0 ;  /* 0x000000b90300780c */ /* 0x000fe20000724270 */
[----:B------:R-:W-:Y:S01]  /*70a0*/  @P2 IMAD.MOV.U32 R4, RZ, RZ, R222 ;  /* 0x000000ffff042224 */ /* 0x000fe200078e00de */
[----:B------:R-:W-:Y:S01]  /*70b0*/  BSSY B1, `(.L_x_220) ;  /* 0x000000a000017945 */ /* 0x000fe20003800000 */
[----:B------:R-:W-:Y:S01]  /*70c0*/  IADD3 R125, P0, R216, 0x80, RZ ;  /* 0x00000080d87d7810 */ /* 0x000fe20007f1e0ff */
        /* <DEDUP_REMOVED lines=8> */
.L_x_221:
[----:B------:R-:W-:Y:S05]  /*7150*/  BSYNC B1 ;  /* 0x0000000000017941 */ /* 0x000fea0003800000 */
.L_x_220:
[----:B0----5:R-:W-:Y:S01]  /*7160*/  HADD2.F32 R5, -RZ, R23.H0_H0 ;  /* 0x20000017ff057230 */ /* 0x021fe20000004100 */
[----:B------:R-:W-:Y:S01]  /*7170*/  IADD3.X R217, RZ, R217, RZ, P0, !PT ;  /* 0x000000d9ffd97210 */ /* 0x000fe200007fe4ff */
[----:B------:R-:W-:Y:S01]  /*7180*/  BSSY B1, `(.L_x_222) ;  /* 0x0000010000017945 */ /* 0x000fe20003800000 */
[----:B------:R-:W-:Y:S02]  /*7190*/  ISETP.GT.AND P0, PT, R0, 0x80, PT ;  /* 0x000000800000780c */ /* 0x000fe40003f04270 */
[----:B------:R-:W-:Y:S01]  /*71a0*/  FMUL R4, R5, R22 ;  /* 0x0000001605047220 */ /* 0x000fe20000400000 */
[----:B-1-34-:R-:W-:Y:S01]  /*71b0*/  IMAD R120, R217, R14, RZ ;  /* 0x0000000ed9787224 */ /* 0x01afe200078e02ff */
[----:B------:R-:W-:Y:S02]  /*71c0*/  ISETP.GT.AND P3, PT, R3, RZ, P0 ;  /* 0x000000ff0300720c */ /* 0x000fe40000764270 */
[----:B------:R-:W-:Y:S01]  /*71d0*/  FFMA R215, R215, R19, R4 ;  /* 0x00000013d7d77223 */ /* 0x000fe20000000004 */
[----:B--2---:R-:W-:-:S02]  /*71e0*/  IMAD R123, R125, R15, R120 ;  /* 0x0000000f7d7b7224 */ /* 0x004fc400078e0278 */
[----:B------:R-:W-:Y:S02]  /*71f0*/  IMAD.WIDE.U32 R4, R125, R14, R8 ;  /* 0x0000000e7d047225 */ /* 0x000fe400078e0008 */
[----:B------:R-:W-:Y:S02]  /*7200*/  F2FP.F16.F32.PACK_AB R215, RZ, R215 ;  /* 0x000000d7ffd7723e */ /* 0x000fe400000000ff */
[----:B------:R-:W-:Y:S01]  /*7210*/  IMAD.IADD R5, R5, 0x1, R123 ;  /* 0x0000000105057824 */ /* 0x000fe200078e027b */
[C---:B------:R-:W-:Y:S02]  /*7220*/  LEA R120, P2, R4.reuse, R12, 0x1 ;  /* 0x0000000c04787211 */ /* 0x040fe400078408ff */
[----:B------:R0:W-:Y:S02]  /*7230*/  @P1 STG.E.U16 desc[UR36][R222.64+0x172], R215 ;  /* 0x000172d7de001986 */ /* 0x0001e4000c101524 */
[----:B------:R-:W-:Y:S01]  /*7240*/  LEA.HI.X R121, R4, R13, R5, 0x1, P2 ;  /* 0x0000000d04797211 */ /* 0x000fe200010f0c05 */
[----:B------:R-:W-:Y:S01]  /*7250*/  IMAD.WIDE.U32 R4, R125, R14, R218 ;  /* 0x0000000e7d047225 */ /* 0x000fe200078e00da */
[----:B------:R-:W-:Y:S07]  /*7260*/  @!P3 BRA `(.L_x_223) ;  /* 0x000000000004b947 */ /* 0x000fee0003800000 */
[----:B------:R1:W5:Y:S02]  /*7270*/  LDG.E.LTC128B.U16 R23, desc[UR36][R120.64] ;  /* 0x0000002478177981 */ /* 0x000364000c1e1520 */
.L_x_223:
[----:B------:R-:W-:Y:S05]  /*7280*/  BSYNC B1 ;  /* 0x0000000000017941 */ /* 0x000fea0003800000 */
.L_x_222:
[----:B-----5:R-:W-:Y:S01]  /*7290*/  HADD2.F32 R15, -RZ, R23.H0_H0 ;  /* 0x20000017ff0f7230 */ /* 0x020fe20000004100 */
[----:B------:R-:W-:Y:S01]  /*72a0*/  ISETP.GT.AND P2, PT, R3, 0x1, P0 ;  /* 0x000000010300780c */ /* 0x000fe20000744270 */
[----:B------:R-:W-:Y:S01]  /*72b0*/  IMAD.IADD R5, R123, 0x1, R5 ;  /* 0x000000017b057824 */ /* 0x000fe200078e0205 */
[----:B------:R-:W-:Y:S01]  /*72c0*/  BSSY B1, `(.L_x_224) ;  /* 0x0000010000017945 */ /* 0x000fe20003800000 */
[----:B------:R-:W-:Y:S02]  /*72d0*/  IMAD.U32 R127, RZ, RZ, UR4 ;  /* 0x00000004ff7f7e24 */ /* 0x000fe4000f8e00ff */
[----:B------:R-:W-:Y:S01]  /*72e0*/  FMUL R15, R15, R22 ;  /* 0x000000160f0f7220 */ /* 0x000fe20000400000 */
[----:B-1----:R-:W-:-:S04]  /*72f0*/  IMAD.WIDE.U32 R120, R20, UR41, R4 ;  /* 0x0000002914787c25 */ /* 0x002fc8000f8e0004 */
[----:B------:R-:W-:Y:S01]  /*7300*/  FFMA R15, R24, R19, R15 ;  /* 0x00000013180f7223 */ /* 0x000fe2000000000f */
[----:B------:R-:W-:Y:S01]  /*7310*/  IMAD.U32 R5, RZ, RZ, UR4 ;  /* 0x00000004ff057e24 */ /* 0x000fe2000f8e00ff */
[----:B------:R-:W-:Y:S01]  /*7320*/  LEA R4, P1, R127, R6, 0x8 ;  /* 0x000000067f047211 */ /* 0x000fe200078240ff */
[----:B------:R-:W-:Y:S01]  /*7330*/  IMAD.U32 R122, RZ, RZ, UR5 ;  /* 0x00000005ff7a7e24 */ /* 0x000fe2000f8e00ff */
[----:B------:R-:W-:Y:S02]  /*7340*/  IADD3 R24, R21, R121, RZ ;  /* 0x0000007915187210 */ /* 0x000fe40007ffe0ff */
[----:B------:R-:W-:Y:S02]  /*7350*/  F2FP.F16.F32.PACK_AB R15, RZ, R15 ;  /* 0x0000000fff0f723e */ /* 0x000fe400000000ff */
[----:B------:R-:W-:Y:S02]  /*7360*/  LEA.HI.X R5, R5, R7, R122, 0x8, P1 ;  /* 0x0000000705057211 */ /* 0x000fe400008f447a */
[----:B------:R-:W-:-:S03]  /*7370*/  LEA R6, P4, R120, R12, 0x1 ;  /* 0x0000000c78067211 */ /* 0x000fc600078808ff */
[----:B------:R1:W-:Y:S01]  /*7380*/  @P3 STG.E.U16 desc[UR36][R4.64], R15 ;  /* 0x0000000f04003986 */ /* 0x0003e2000c101524 */
[----:B------:R-:W-:Y:S01]  /*7390*/  LEA.HI.X R7, R120, R13, R24, 0x1, P4 ;  /* 0x0000000d78077211 */ /* 0x000fe200020f0c18 */
[----:B------:R-:W-:Y:S08]  /*73a0*/  @!P2 BRA `(.L_x_225) ;  /* 0x000000000004a947 */ /* 0x000ff00003800000 */
[----:B------:R2:W5:Y:S02]  /*73b0*/  LDG.E.LTC128B.U16 R23, desc[UR36][R6.64+0x2] ;  /* 0x0000022406177981 */ /* 0x000564000c1e1520 */
.L_x_225:
[----:B------:R-:W-:Y:S05]  /*73c0*/  BSYNC B1 ;  /* 0x0000000000017941 */ /* 0x000fea0003800000 */
.L_x_224:
[----:B-----5:R-:W-:Y:S01]  /*73d0*/  HADD2.F32 R11, -RZ, R23.H0_H0 ;  /* 0x20000017ff0b7230 */ /* 0x020fe20000004100 */
[----:B------:R-:W-:Y:S01]  /*73e0*/  ISETP.GT.AND P1, PT, R0, 0x88, PT ;  /* 0x000000880000780c */ /* 0x000fe20003f24270 */
[----:B-1----:R-:W-:Y:S01]  /*73f0*/  IMAD.WIDE.U32 R14, R125, R14, R220 ;  /* 0x0000000e7d0e7225 */ /* 0x002fe200078e00dc */
[----:B------:R-:W-:Y:S03]  /*7400*/  BSSY B1, `(.L_x_226) ;  /* 0x000000e000017945 */ /* 0x000fe60003800000 */
[----:B------:R-:W-:Y:S01]  /*7410*/  FMUL R8, R11, R22 ;  /* 0x000000160b087220 */ /* 0x000fe20000400000 */
[----:B------:R-:W-:Y:S01]  /*7420*/  ISETP.GT.AND P3, PT, R3, RZ, P1 ;  /* 0x000000ff0300720c */ /* 0x000fe20000f64270 */
[----:B------:R-:W-:Y:S01]  /*7430*/  IMAD.IADD R123, R123, 0x1, R15 ;  /* 0x000000017b7b7824 */ /* 0x000fe200078e020f */
[-C--:B------:R-:W-:Y:S01]  /*7440*/  IADD3 R11, P5, R10, R14.reuse, RZ ;  /* 0x0000000e0a0b7210 */ /* 0x080fe20007fbe0ff */
[----:B------:R-:W-:Y:S01]  /*7450*/  FFMA R8, R25, R19, R8 ;  /* 0x0000001319087223 */ /* 0x000fe20000000008 */
[----:B------:R-:W-:-:S03]  /*7460*/  IADD3 R10, P4, R218, R14, RZ ;  /* 0x0000000eda0a7210 */ /* 0x000fc60007f9e0ff */
[----:B------:R-:W-:Y:S01]  /*7470*/  IMAD.X R0, R123, 0x1, R9, P5 ;  /* 0x000000017b007824 */ /* 0x000fe200028e0609 */
[----:B------:R-:W-:Y:S02]  /*7480*/  F2FP.F16.F32.PACK_AB R14, RZ, R8 ;  /* 0x00000008ff0e723e */ /* 0x000fe400000000ff */
[----:B------:R-:W-:-:S03]  /*7490*/  LEA R8, P5, R11, R12, 0x1 ;  /* 0x0000000c0b087211 */ /* 0x000fc600078a08ff */
[----:B------:R1:W-:Y:S01]  /*74a0*/  @P2 STG.E.U16 desc[UR36][R4.64+0x2], R14 ;  /* 0x0000020e04002986 */ /* 0x0003e2000c101524 */
[----:B------:R-:W-:Y:S01]  /*74b0*/  LEA.HI.X R9, R11, R13, R0, 0x1, P5 ;  /* 0x0000000d0b097211 */ /* 0x000fe200028f0c00 */
[----:B------:R-:W-:Y:S08]  /*74c0*/  @!P3 BRA `(.L_x_227) ;  /* 0x000000000004b947 */ /* 0x000ff00003800000 */
[----:B------:R3:W5:Y:S02]  /*74d0*/  LDG.E.LTC128B.U16 R23, desc[UR36][R8.64] ;  /* 0x0000002408177981 */ /* 0x000764000c1e1520 */
.L_x_227:
[----:B------:R-:W-:Y:S05]  /*74e0*/  BSYNC B1 ;  /* 0x0000000000017941 */ /* 0x000fea0003800000 */
.L_x_226:
[----:B---3-5:R-:W-:Y:S01]  /*74f0*/  HADD2.F32 R9, -RZ, R23.H0_H0 ;  /* 0x20000017ff097230 */ /* 0x028fe20000004100 */
[----:B------:R-:W-:Y:S01]  /*7500*/  ISETP.GT.AND P2, PT, R3, 0x1, P1 ;  /* 0x000000010300780c */ /* 0x000fe20000f44270 */
[----:B------:R-:W-:Y:S01]  /*7510*/  IMAD.X R11, R219, 0x1, R123, P4 ;  /* 0x00000001db0b7824 */ /* 0x000fe200020e067b */
[----:B------:R-:W-:Y:S01]  /*7520*/  IADD3 R8, P4, R4, R225, RZ ;  /* 0x000000e104087210 */ /* 0x000fe20007f9e0ff */
[----:B------:R-:W-:Y:S01]  /*7530*/  BSSY B1, `(.L_x_228) ;  /* 0x000000c000017945 */ /* 0x000fe20003800000 */
[----:B------:R-:W-:Y:S01]  /*7540*/  FMUL R9, R9, R22 ;  /* 0x0000001609097220 */ /* 0x000fe20000400000 */
[----:B------:R-:W-:-:S04]  /*7550*/  IMAD.WIDE.U32 R10, R20, UR41, R10 ;  /* 0x00000029140a7c25 */ /* 0x000fc8000f8e000a */
[----:B------:R-:W-:Y:S01]  /*7560*/  FFMA R9, R26, R19, R9 ;  /* 0x000000131a097223 */ /* 0x000fe20000000009 */
[----:B------:R-:W-:Y:S01]  /*7570*/  IMAD.IADD R21, R21, 0x1, R11 ;  /* 0x0000000115157824 */ /* 0x000fe200078e020b */
[----:B------:R-:W-:-:S03]  /*7580*/  LEA R12, P5, R10, R12, 0x1 ;  /* 0x0000000c0a0c7211 */ /* 0x000fc600078a08ff */
[----:B------:R-:W-:Y:S01]  /*7590*/  F2FP.F16.F32.PACK_AB R0, RZ, R9 ;  /* 0x00000009ff00723e */ /* 0x000fe200000000ff */
[----:B------:R-:W-:Y:S01]  /*75a0*/  IMAD.X R9, R5, 0x1, R224, P4 ;  /* 0x0000000105097824 */ /* 0x000fe200020e06e0 */
[----:B------:R-:W-:-:S04]  /*75b0*/  LEA.HI.X R13, R10, R13, R21, 0x1, P5 ;  /* 0x0000000d0a0d7211 */ /* 0x000fc800028f0c15 */
[----:B------:R3:W-:Y:S01]  /*75c0*/  @P3 STG.E.U16 desc[UR36][R8.64], R0 ;  /* 0x0000000008003986 */ /* 0x0007e2000c101524 */
[----:B------:R-:W-:Y:S05]  /*75d0*/  @!P2 BRA `(.L_x_229) ;  /* 0x000000000004a947 */ /* 0x000fea0003800000 */
[----:B------:R4:W5:Y:S02]  /*75e0*/  LDG.E.LTC128B.U16 R23, desc[UR36][R12.64+0x2] ;  /* 0x000002240c177981 */ /* 0x000964000c1e1520 */
.L_x_229:
[----:B------:R-:W-:Y:S05]  /*75f0*/  BSYNC B1 ;  /* 0x0000000000017941 */ /* 0x000fea0003800000 */
.L_x_228:
[----:B-----5:R-:W-:Y:S01]  /*7600*/  HADD2.F32 R11, -RZ, R23.H0_H0 ;  /* 0x20000017ff0b7230 */ /* 0x020fe20000004100 */
[----:B------:R-:W-:Y:S01]  /*7610*/  ISETP.GT.AND P3, PT, R3, 0x8, P0 ;  /* 0x000000080300780c */ /* 0x000fe20000764270 */
[----:B------:R-:W-:Y:S03]  /*7620*/  BSSY B1, `(.L_x_230) ;  /* 0x0000007000017945 */ /* 0x000fe60003800000 */
[----:B---3--:R-:W-:-:S04]  /*7630*/  FMUL R0, R11, R22 ;  /* 0x000000160b007220 */ /* 0x008fc80000400000 */
[----:B------:R-:W-:-:S05]  /*7640*/  FFMA R0, R27, R19, R0 ;  /* 0x000000131b007223 */ /* 0x000fca0000000000 */
[----:B------:R-:W-:-:S05]  /*7650*/  F2FP.F16.F32.PACK_AB R0, RZ, R0 ;  /* 0x00000000ff00723e */ /* 0x000fca00000000ff */
[----:B------:R3:W-:Y:S01]  /*7660*/  @P2 STG.E.U16 desc[UR36][R8.64+0x2], R0 ;  /* 0x0000020008002986 */ /* 0x0007e2000c101524 */
[----:B------:R-:W-:Y:S05]  /*7670*/  @!P3 BRA `(.L_x_231) ;  /* 0x000000000004b947 */ /* 0x000fea0003800000 */
[----:B------:R0:W5:Y:S02]  /*7680*/  LDG.E.LTC128B.U16 R23, desc[UR36][R6.64+0x10] ;  /* 0x0000102406177981 */ /* 0x000164000c1e1520 */
.L_x_231:
[----:B------:R-:W-:Y:S05]  /*7690*/  BSYNC B1 ;  /* 0x0000000000017941 */ /* 0x000fea0003800000 */
.L_x_230:
[----:B-----5:R-:W-:Y:S01]  /*76a0*/  HADD2.F32 R11, -RZ, R23.H0_H0 ;  /* 0x20000017ff0b7230 */ /* 0x020fe20000004100 */
        /* <DEDUP_REMOVED lines=8> */
.L_x_233:
[----:B------:R-:W-:Y:S05]  /*7730*/  BSYNC B1 ;  /* 0x0000000000017941 */ /* 0x000fea0003800000 */
.L_x_232:
[----:B0----5:R-:W-:Y:S01]  /*7740*/  HADD2.F32 R11, -RZ, R23.H0_H0 ;  /* 0x20000017ff0b7230 */ /* 0x021fe20000004100 */
        /* <DEDUP_REMOVED lines=8> */
.L_x_235:
[----:B------:R-:W-:Y:S05]  /*77d0*/  BSYNC B1 ;  /* 0x0000000000017941 */ /* 0x000fea0003800000 */
.L_x_234:
        /* <DEDUP_REMOVED lines=9> */
.L_x_237:
[----:B------:R-:W-:Y:S05]  /*7870*/  BSYNC B1 ;  /* 0x0000000000017941 */ /* 0x000fea0003800000 */
.L_x_236:
[----:B0----5:R-:W-:Y:S01]  /*7880*/  HADD2.F32 R11, -RZ, R23.H0_H0 ;  /* 0x20000017ff0b7230 */ /* 0x021fe20000004100 */
        /* <DEDUP_REMOVED lines=8> */
.L_x_239:
[----:B------:R-:W-:Y:S05]  /*7910*/  BSYNC B1 ;  /* 0x0000000000017941 */ /* 0x000fea0003800000 */
.L_x_238:
        /* <DEDUP_REMOVED lines=9> */
.L_x_241:
[----:B------:R-:W-:Y:S05]  /*79b0*/  BSYNC B1 ;  /* 0x0000000000017941 */ /* 0x000fea0003800000 */
.L_x_240:
        /* <DEDUP_REMOVED lines=9> */
.L_x_243:
[----:B------:R-:W-:Y:S05]  /*7a50*/  BSYNC B1 ;  /* 0x0000000000017941 */ /* 0x000fea0003800000 */
.L_x_242:
        /* <DEDUP_REMOVED lines=9> */
.L_x_245:
[----:B------:R-:W-:Y:S05]  /*7af0*/  BSYNC B1 ;  /* 0x0000000000017941 */ /* 0x000fea0003800000 */
.L_x_244:
        /* <DEDUP_REMOVED lines=9> */
.L_x_247:
[----:B------:R-:W-:Y:S05]  /*7b90*/  BSYNC B1 ;  /* 0x0000000000017941 */ /* 0x000fea0003800000 */
.L_x_246:
        /* <DEDUP_REMOVED lines=9> */
.L_x_249:
[----:B------:R-:W-:Y:S05]  /*7c30*/  BSYNC B1 ;  /* 0x0000000000017941 */ /* 0x000fea0003800000 */
.L_x_248:
        /* <DEDUP_REMOVED lines=9> */
.L_x_251:
[----:B------:R-:W-:Y:S05]  /*7cd0*/  BSYNC B1 ;  /* 0x0000000000017941 */ /* 0x000fea0003800000 */
.L_x_250:
        /* <DEDUP_REMOVED lines=9> */
.L_x_253:
[----:B------:R-:W-:Y:S05]  /*7d70*/  BSYNC B1 ;  /* 0x0000000000017941 */ /* 0x000fea0003800000 */
.L_x_252:
        /* <DEDUP_REMOVED lines=9> */
.L_x_255:
[----:B------:R-:W-:Y:S05]  /*7e10*/  BSYNC B1 ;  /* 0x0000000000017941 */ /* 0x000fea0003800000 */
.L_x_254:
        /* <DEDUP_REMOVED lines=9> */
.L_x_257:
[----:B------:R-:W-:Y:S05]  /*7eb0*/  BSYNC B1 ;  /* 0x0000000000017941 */ /* 0x000fea0003800000 */
.L_x_256:
        /* <DEDUP_REMOVED lines=9> */
.L_x_259:
[----:B------:R-:W-:Y:S05]  /*7f50*/  BSYNC B1 ;  /* 0x0000000000017941 */ /* 0x000fea0003800000 */
.L_x_258:
        /* <DEDUP_REMOVED lines=9> */
.L_x_261:
[----:B------:R-:W-:Y:S05]  /*7ff0*/  BSYNC B1 ;  /* 0x0000000000017941 */ /* 0x000fea0003800000 */
.L_x_260:
        /* <DEDUP_REMOVED lines=9> */
.L_x_263:
[----:B------:R-:W-:Y:S05]  /*8090*/  BSYNC B1 ;  /* 0x0000000000017941 */ /* 0x000fea0003800000 */
.L_x_262:
        /* <DEDUP_REMOVED lines=9> */
.L_x_265:
[----:B------:R-:W-:Y:S05]  /*8130*/  BSYNC B1 ;  /* 0x0000000000017941 */ /* 0x000fea0003800000 */
.L_x_264:
        /* <DEDUP_REMOVED lines=9> */
.L_x_267:
[----:B------:R-:W-:Y:S05]  /*81d0*/  BSYNC B1 ;  /* 0x0000000000017941 */ /* 0x000fea0003800000 */
.L_x_266:
        /* <DEDUP_REMOVED lines=9> */
.L_x_269:
[----:B------:R-:W-:Y:S05]  /*8270*/  BSYNC B1 ;  /* 0x0000000000017941 */ /* 0x000fea0003800000 */
.L_x_268:
        /* <DEDUP_REMOVED lines=9> */
.L_x_271:
[----:B------:R-:W-:Y:S05]  /*8310*/  BSYNC B1 ;  /* 0x0000000000017941 */ /* 0x000fea0003800000 */
.L_x_270:
        /* <DEDUP_REMOVED lines=9> */
.L_x_273:
[----:B------:R-:W-:Y:S05]  /*83b0*/  BSYNC B1 ;  /* 0x0000000000017941 */ /* 0x000fea0003800000 */
.L_x_272:
        /* <DEDUP_REMOVED lines=9> */
.L_x_275:
[----:B------:R-:W-:Y:S05]  /*8450*/  BSYNC B1 ;  /* 0x0000000000017941 */ /* 0x000fea0003800000 */
.L_x_274:
        /* <DEDUP_REMOVED lines=9> */
.L_x_277:
[----:B------:R-:W-:Y:S05]  /*84f0*/  BSYNC B1 ;  /* 0x0000000000017941 */ /* 0x000fea0003800000 */
.L_x_276:
        /* <DEDUP_REMOVED lines=9> */
.L_x_279:
[----:B------:R-:W-:Y:S05]  /*8590*/  BSYNC B1 ;  /* 0x0000000000017941 */ /* 0x000fea0003800000 */
.L_x_278:
        /* <DEDUP_REMOVED lines=9> */
.L_x_281:
[----:B------:R-:W-:Y:S05]  /*8630*/  BSYNC B1 ;  /* 0x0000000000017941 */ /* 0x000fea0003800000 */
.L_x_280:
        /* <DEDUP_REMOVED lines=9> */
.L_x_283:
[----:B------:R-:W-:Y:S05]  /*86d0*/  BSYNC B1 ;  /* 0x0000000000017941 */ /* 0x000fea0003800000 */
.L_x_282:
        /* <DEDUP_REMOVED lines=9> */
.L_x_285:
[----:B------:R-:W-:Y:S05]  /*8770*/  BSYNC B1 ;  /* 0x0000000000017941 */ /* 0x000fea0003800000 */
.L_x_284:
        /* <DEDUP_REMOVED lines=9> */
.L_x_287:
[----:B------:R-:W-:Y:S05]  /*8810*/  BSYNC B1 ;  /* 0x0000000000017941 */ /* 0x000fea0003800000 */
.L_x_286:
        /* <DEDUP_REMOVED lines=9> */
.L_x_289:
[----:B------:R-:W-:Y:S05]  /*88b0*/  BSYNC B1 ;  /* 0x0000000000017941 */ /* 0x000fea0003800000 */
.L_x_288:
        /* <DEDUP_REMOVED lines=9> */
.L_x_291:
[----:B------:R-:W-:Y:S05]  /*8950*/  BSYNC B1 ;  /* 0x0000000000017941 */ /* 0x000fea0003800000 */
.L_x_290:
        /* <DEDUP_REMOVED lines=9> */
.L_x_293:
[----:B------:R-:W-:Y:S05]  /*89f0*/  BSYNC B1 ;  /* 0x0000000000017941 */ /* 0x000fea0003800000 */
.L_x_292:
        /* <DEDUP_REMOVED lines=9> */
.L_x_295:
[----:B------:R-:W-:Y:S05]  /*8a90*/  BSYNC B1 ;  /* 0x0000000000017941 */ /* 0x000fea0003800000 */
.L_x_294:
        /* <DEDUP_REMOVED lines=9> */
.L_x_297:
[----:B------:R-:W-:Y:S05]  /*8b30*/  BSYNC B1 ;  /* 0x0000000000017941 */ /* 0x000fea0003800000 */
.L_x_296:
        /* <DEDUP_REMOVED lines=9> */
.L_x_299:
[----:B------:R-:W-:Y:S05]  /*8bd0*/  BSYNC B1 ;  /* 0x0000000000017941 */ /* 0x000fea0003800000 */
.L_x_298:
        /* <DEDUP_REMOVED lines=9> */
.L_x_301:
[----:B------:R-:W-:Y:S05]  /*8c70*/  BSYNC B1 ;  /* 0x0000000000017941 */ /* 0x000fea0003800000 */
.L_x_300:
        /* <DEDUP_REMOVED lines=9> */
.L_x_303:
[----:B------:R-:W-:Y:S05]  /*8d10*/  BSYNC B1 ;  /* 0x0000000000017941 */ /* 0x000fea0003800000 */
.L_x_302:
        /* <DEDUP_REMOVED lines=9> */
.L_x_305:
[----:B------:R-:W-:Y:S05]  /*8db0*/  BSYNC B1 ;  /* 0x0000000000017941 */ /* 0x000fea0003800000 */
.L_x_304:
        /* <DEDUP_REMOVED lines=9> */
.L_x_307:
[----:B------:R-:W-:Y:S05]  /*8e50*/  BSYNC B1 ;  /* 0x0000000000017941 */ /* 0x000fea0003800000 */
.L_x_306:
        /* <DEDUP_REMOVED lines=9> */
.L_x_309:
[----:B------:R-:W-:Y:S05]  /*8ef0*/  BSYNC B1 ;  /* 0x0000000000017941 */ /* 0x000fea0003800000 */
.L_x_308:
        /* <DEDUP_REMOVED lines=9> */
.L_x_311:
[----:B------:R-:W-:Y:S05]  /*8f90*/  BSYNC B1 ;  /* 0x0000000000017941 */ /* 0x000fea0003800000 */
.L_x_310:
        /* <DEDUP_REMOVED lines=9> */
.L_x_313:
[----:B------:R-:W-:Y:S05]  /*9030*/  BSYNC B1 ;  /* 0x0000000000017941 */ /* 0x000fea0003800000 */
.L_x_312:
        /* <DEDUP_REMOVED lines=9> */
.L_x_315:
[----:B------:R-:W-:Y:S05]  /*90d0*/  BSYNC B1 ;  /* 0x0000000000017941 */ /* 0x000fea0003800000 */
.L_x_314:
        /* <DEDUP_REMOVED lines=9> */
.L_x_317:
[----:B------:R-:W-:Y:S05]  /*9170*/  BSYNC B1 ;  /* 0x0000000000017941 */ /* 0x000fea0003800000 */
.L_x_316:
        /* <DEDUP_REMOVED lines=9> */
.L_x_319:
[----:B------:R-:W-:Y:S05]  /*9210*/  BSYNC B1 ;  /* 0x0000000000017941 */ /* 0x000fea0003800000 */
.L_x_318:
        /* <DEDUP_REMOVED lines=9> */
.L_x_321:
[----:B------:R-:W-:Y:S05]  /*92b0*/  BSYNC B1 ;  /* 0x0000000000017941 */ /* 0x000fea0003800000 */
.L_x_320:
        /* <DEDUP_REMOVED lines=9> */
.L_x_323:
[----:B------:R-:W-:Y:S05]  /*9350*/  BSYNC B1 ;  /* 0x0000000000017941 */ /* 0x000fea0003800000 */
.L_x_322:
        /* <DEDUP_REMOVED lines=9> */
.L_x_325:
[----:B------:R-:W-:Y:S05]  /*93f0*/  BSYNC B1 ;  /* 0x0000000000017941 */ /* 0x000fea0003800000 */
.L_x_324:
        /* <DEDUP_REMOVED lines=9> */
.L_x_327:
[----:B------:R-:W-:Y:S05]  /*9490*/  BSYNC B1 ;  /* 0x0000000000017941 */ /* 0x000fea0003800000 */
.L_x_326:
        /* <DEDUP_REMOVED lines=9> */
.L_x_329:
[----:B------:R-:W-:Y:S05]  /*9530*/  BSYNC B1 ;  /* 0x0000000000017941 */ /* 0x000fea0003800000 */
.L_x_328:
        /* <DEDUP_REMOVED lines=9> */
.L_x_331:
[----:B------:R-:W-:Y:S05]  /*95d0*/  BSYNC B1 ;  /* 0x0000000000017941 */ /* 0x000fea0003800000 */
.L_x_330:
        /* <DEDUP_REMOVED lines=9> */
.L_x_333:
[----:B------:R-:W-:Y:S05]  /*9670*/  BSYNC B1 ;  /* 0x0000000000017941 */ /* 0x000fea0003800000 */
.L_x_332:
        /* <DEDUP_REMOVED lines=9> */
.L_x_335:
[----:B------:R-:W-:Y:S05]  /*9710*/  BSYNC B1 ;  /* 0x0000000000017941 */ /* 0x000fea0003800000 */
.L_x_334:
        /* <DEDUP_REMOVED lines=9> */
.L_x_337:
[----:B------:R-:W-:Y:S05]  /*97b0*/  BSYNC B1 ;  /* 0x0000000000017941 */ /* 0x000fea0003800000 */
.L_x_336:
        /* <DEDUP_REMOVED lines=9> */
.L_x_339:
[----:B------:R-:W-:Y:S05]  /*9850*/  BSYNC B1 ;  /* 0x0000000000017941 */ /* 0x000fea0003800000 */
.L_x_338:
        /* <DEDUP_REMOVED lines=9> */
.L_x_341:
[----:B------:R-:W-:Y:S05]  /*98f0*/  BSYNC B1 ;  /* 0x0000000000017941 */ /* 0x000fea0003800000 */
.L_x_340:
        /* <DEDUP_REMOVED lines=9> */
.L_x_343:
[----:B------:R-:W-:Y:S05]  /*9990*/  BSYNC B1 ;  /* 0x0000000000017941 */ /* 0x000fea0003800000 */
.L_x_342:
        /* <DEDUP_REMOVED lines=9> */
.L_x_345:
[----:B------:R-:W-:Y:S05]  /*9a30*/  BSYNC B1 ;  /* 0x0000000000017941 */ /* 0x000fea0003800000 */
.L_x_344:
        /* <DEDUP_REMOVED lines=9> */
.L_x_347:
[----:B------:R-:W-:Y:S05]  /*9ad0*/  BSYNC B1 ;  /* 0x0000000000017941 */ /* 0x000fea0003800000 */
.L_x_346:
        /* <DEDUP_REMOVED lines=9> */
.L_x_349:
[----:B------:R-:W-:Y:S05]  /*9b70*/  BSYNC B1 ;  /* 0x0000000000017941 */ /* 0x000fea0003800000 */
.L_x_348:
        /* <DEDUP_REMOVED lines=9> */
.L_x_351:
[----:B------:R-:W-:Y:S05]  /*9c10*/  BSYNC B1 ;  /* 0x0000000000017941 */ /* 0x000fea0003800000 */
.L_x_350:
        /* <DEDUP_REMOVED lines=9> */
.L_x_353:
[----:B------:R-:W-:Y:S05]  /*9cb0*/  BSYNC B1 ;  /* 0x0000000000017941 */ /* 0x000fea0003800000 */
.L_x_352:
        /* <DEDUP_REMOVED lines=9> */
.L_x_355:
[----:B------:R-:W-:Y:S05]  /*9d50*/  BSYNC B1 ;  /* 0x0000000000017941 */ /* 0x000fea0003800000 */
.L_x_354:
        /* <DEDUP_REMOVED lines=9> */
.L_x_357:
[----:B------:R-:W-:Y:S05]  /*9df0*/  BSYNC B1 ;  /* 0x0000000000017941 */ /* 0x000fea0003800000 */
.L_x_356:
        /* <DEDUP_REMOVED lines=9> */
.L_x_359:
[----:B------:R-:W-:Y:S05]  /*9e90*/  BSYNC B1 ;  /* 0x0000000000017941 */ /* 0x000fea0003800000 */
.L_x_358:
        /* <DEDUP_REMOVED lines=9> */
.L_x_361:
[----:B------:R-:W-:Y:S05]  /*9f30*/  BSYNC B1 ;  /* 0x0000000000017941 */ /* 0x000fea0003800000 */
.L_x_360:
        /* <DEDUP_REMOVED lines=9> */
.L_x_363:
[----:B------:R-:W-:Y:S05]  /*9fd0*/  BSYNC B1 ;  /* 0x0000000000017941 */ /* 0x000fea0003800000 */
.L_x_362:
        /* <DEDUP_REMOVED lines=9> */
.L_x_365:
[----:B------:R-:W-:Y:S05]  /*a070*/  BSYNC B1 ;  /* 0x0000000000017941 */ /* 0x000fea0003800000 */
.L_x_364:
        /* <DEDUP_REMOVED lines=9> */
.L_x_367:
[----:B------:R-:W-:Y:S05]  /*a110*/  BSYNC B1 ;  /* 0x0000000000017941 */ /* 0x000fea0003800000 */
.L_x_366:
        /* <DEDUP_REMOVED lines=9> */
.L_x_369:
[----:B------:R-:W-:Y:S05]  /*a1b0*/  BSYNC B1 ;  /* 0x0000000000017941 */ /* 0x000fea0003800000 */
.L_x_368:
        /* <DEDUP_REMOVED lines=9> */
.L_x_371:
[----:B------:R-:W-:Y:S05]  /*a250*/  BSYNC B1 ;  /* 0x0000000000017941 */ /* 0x000fea0003800000 */
.L_x_370:
        /* <DEDUP_REMOVED lines=9> */
.L_x_373:
[----:B------:R-:W-:Y:S05]  /*a2f0*/  BSYNC B1 ;  /* 0x0000000000017941 */ /* 0x000fea0003800000 */
.L_x_372:
        /* <DEDUP_REMOVED lines=9> */
.L_x_375:
[----:B------:R-:W-:Y:S05]  /*a390*/  BSYNC B1 ;  /* 0x0000000000017941 */ /* 0x000fea0003800000 */
.L_x_374:
        /* <DEDUP_REMOVED lines=9> */
.L_x_377:
[----:B------:R-:W-:Y:S05]  /*a430*/  BSYNC B1 ;  /* 0x0000000000017941 */ /* 0x000fea0003800000 */
.L_x_376:
        /* <DEDUP_REMOVED lines=9> */
.L_x_379:
[----:B------:R-:W-:Y:S05]  /*a4d0*/  BSYNC B1 ;  /* 0x0000000000017941 */ /* 0x000fea0003800000 */
.L_x_378:
        /* <DEDUP_REMOVED lines=9> */
.L_x_381:
[----:B------:R-:W-:Y:S05]  /*a570*/  BSYNC B1 ;  /* 0x0000000000017941 */ /* 0x000fea0003800000 */
.L_x_380:
        /* <DEDUP_REMOVED lines=9> */
.L_x_383:
[----:B------:R-:W-:Y:S05]  /*a610*/  BSYNC B1 ;  /* 0x0000000000017941 */ /* 0x000fea0003800000 */
.L_x_382:
        /* <DEDUP_REMOVED lines=9> */
.L_x_385:
[----:B------:R-:W-:Y:S05]  /*a6b0*/  BSYNC B1 ;  /* 0x0000000000017941 */ /* 0x000fea0003800000 */
.L_x_384:
        /* <DEDUP_REMOVED lines=9> */
.L_x_387:
[----:B------:R-:W-:Y:S05]  /*a750*/  BSYNC B1 ;  /* 0x0000000000017941 */ /* 0x000fea0003800000 */
.L_x_386:
        /* <DEDUP_REMOVED lines=9> */
.L_x_389:
[----:B------:R-:W-:Y:S05]  /*a7f0*/  BSYNC B1 ;  /* 0x0000000000017941 */ /* 0x000fea0003800000 */
.L_x_388:
        /* <DEDUP_REMOVED lines=9> */
.L_x_391:
[----:B------:R-:W-:Y:S05]  /*a890*/  BSYNC B1 ;  /* 0x0000000000017941 */ /* 0x000fea0003800000 */
.L_x_390:
        /* <DEDUP_REMOVED lines=9> */
.L_x_393:
[----:B------:R-:W-:Y:S05]  /*a930*/  BSYNC B1 ;  /* 0x0000000000017941 */ /* 0x000fea0003800000 */
.L_x_392:
        /* <DEDUP_REMOVED lines=9> */
.L_x_395:
[----:B------:R-:W-:Y:S05]  /*a9d0*/  BSYNC B1 ;  /* 0x0000000000017941 */ /* 0x000fea0003800000 */
.L_x_394:
        /* <DEDUP_REMOVED lines=9> */
.L_x_397:
[----:B------:R-:W-:Y:S05]  /*aa70*/  BSYNC B1 ;  /* 0x0000000000017941 */ /* 0x000fea0003800000 */
.L_x_396:
        /* <DEDUP_REMOVED lines=9> */
.L_x_399:
[----:B------:R-:W-:Y:S05]  /*ab10*/  BSYNC B1 ;  /* 0x0000000000017941 */ /* 0x000fea0003800000 */
.L_x_398:
        /* <DEDUP_REMOVED lines=9> */
.L_x_401:
[----:B------:R-:W-:Y:S05]  /*abb0*/  BSYNC B1 ;  /* 0x0000000000017941 */ /* 0x000fea0003800000 */
.L_x_400:
        /* <DEDUP_REMOVED lines=9> */
.L_x_403:
[----:B------:R-:W-:Y:S05]  /*ac50*/  BSYNC B1 ;  /* 0x0000000000017941 */ /* 0x000fea0003800000 */
.L_x_402:
        /* <DEDUP_REMOVED lines=9> */
.L_x_405:
[----:B------:R-:W-:Y:S05]  /*acf0*/  BSYNC B1 ;  /* 0x0000000000017941 */ /* 0x000fea0003800000 */
.L_x_404:
        /* <DEDUP_REMOVED lines=9> */
.L_x_407:
[----:B------:R-:W-:Y:S05]  /*ad90*/  BSYNC B1 ;  /* 0x0000000000017941 */ /* 0x000fea0003800000 */
.L_x_406:
        /* <DEDUP_REMOVED lines=9> */
.L_x_409:
[----:B------:R-:W-:Y:S05]  /*ae30*/  BSYNC B1 ;  /* 0x0000000000017941 */ /* 0x000fea0003800000 */
.L_x_408:
[----:B0-2--5:R-:W-:Y:S01]  /*ae40*/  HADD2.F32 R7, -RZ, R23.H0_H0 ;  /* 0x20000017ff077230 */ /* 0x025fe20000004100 */
        /* <DEDUP_REMOVED lines=8> */
.L_x_411:
[----:B------:R-:W-:Y:S05]  /*aed0*/  BSYNC B1 ;  /* 0x0000000000017941 */ /* 0x000fea0003800000 */
.L_x_410:
[----:B01---5:R-:W-:Y:S01]  /*aee0*/  HADD2.F32 R5, -RZ, R23.H0_H0 ;  /* 0x20000017ff057230 */ /* 0x023fe20000004100 */
[----:B------:R-:W-:Y:S01]  /*aef0*/  @P2 MOV R4, R8 ;  /* 0x0000000800042202 */ /* 0x000fe20000000f00 */
        /* <DEDUP_REMOVED lines=10> */
.L_x_413:
[----:B------:R-:W-:Y:S05]  /*afa0*/  BSYNC B1 ;  /* 0x0000000000017941 */ /* 0x000fea0003800000 */
.L_x_412:
[----:B------:R-:W-:Y:S05]  /*afb0*/  @!P1 BRA `(.L_x_414) ;  /* 0x0000003400d89947 */ /* 0x000fea0003800000 */
[----:B-----5:R-:W-:-:S05]  /*afc0*/  HADD2.F32 R23, -RZ, R23.H0_H0 ;  /* 0x20000017ff177230 */ /* 0x020fca0000004100 */
[----:B0-----:R-:W-:-:S04]  /*afd0*/  FMUL R0, R23, R22 ;  /* 0x0000001617007220 */ /* 0x001fc80000400000 */
[----:B------:R-:W-:-:S05]  /*afe0*/  FFMA R0, R119, R19, R0 ;  /* 0x0000001377007223 */ /* 0x000fca0000000000 */
[----:B------:R-:W-:-:S05]  /*aff0*/  F2FP.F16.F32.PACK_AB R0, RZ, R0 ;  /* 0x00000000ff00723e */ /* 0x000fca00000000ff */
[----:B------:R0:W-:Y:S01]  /*b000*/  STG.E.U16 desc[UR36][R8.64+0x172], R0 ;  /* 0x0001720008007986 */ /* 0x0001e2000c101524 */
[----:B------:R-:W-:Y:S05]  /*b010*/  BRA `(.L_x_414) ;  /* 0x0000003400c07947 */ /* 0x000fea0003800000 */
.L_x_33:
[----:B------:R-:W-:Y:S01]  /*b020*/  ULDC.64 UR6, c[0x0][0x5c0] ;  /* 0x0001700000067ab9 */ /* 0x000fe20000000a00 */
[-C--:B------:R-:W-:Y:S01]  /*b030*/  FMUL R120, R120, R19.reuse ;  /* 0x0000001378787220 */ /* 0x080fe20000400000 */
[----:B------:R-:W-:Y:S01]  /*b040*/  LEA R6, P1, R4, UR6, 0x1 ;  /* 0x0000000604067c11 */ /* 0x000fe2000f8208ff */
[-C--:B------:R-:W-:Y:S01]  /*b050*/  FMUL R121, R121, R19.reuse ;  /* 0x0000001379797220 */ /* 0x080fe20000400000 */
[----:B------:R-:W-:Y:S01]  /*b060*/  ISETP.GT.AND P2, PT, R0, 0x8, PT ;  /* 0x000000080000780c */ /* 0x000fe20003f44270 */
[----:B------:R-:W-:Y:S01]  /*b070*/  USHF.L.U64.HI UR6, UR4, 0x4, UR5 ;  /* 0x0000000404067899 */ /* 0x000fe20008010205 */
[----:B------:R-:W-:Y:S01]  /*b080*/  F2FP.F16.F32.PACK_AB R120, RZ, R120 ;  /* 0x00000078ff78723e */ /* 0x000fe200000000ff */
[-C--:B------:R-:W-:Y:S01]  /*b090*/  FMUL R122, R122, R19.reuse ;  /* 0x000000137a7a7220 */ /* 0x080fe20000400000 */
[----:B------:R-:W-:Y:S01]  /*b0a0*/  LEA.HI.X R7, R4, UR7, R223, 0x1, P1 ;  /* 0x0000000704077c11 */ /* 0x000fe200088f0cdf */
[----:B------:R-:W-:Y:S01]  /*b0b0*/  USHF.L.U32 UR7, UR4, 0x4, URZ ;  /* 0x0000000404077899 */ /* 0x000fe2000800063f */
[----:B------:R-:W-:Y:S01]  /*b0c0*/  ISETP.GT.AND P1, PT, R3, 0x1, P3 ;  /* 0x000000010300780c */ /* 0x000fe20001f24270 */
[-C--:B------:R-:W-:Y:S01]  /*b0d0*/  FMUL R123, R123, R19.reuse ;  /* 0x000000137b7b7220 */ /* 0x080fe20000400000 */
[C---:B------:R-:W-:Y:S01]  /*b0e0*/  ISETP.GT.AND P4, PT, R3.reuse, RZ, P2 ;  /* 0x000000ff0300720c */ /* 0x040fe20001784270 */
[----:B------:R-:W-:Y:S01]  /*b0f0*/  @P0 STG.E.U16 desc[UR36][R6.64], R120 ;  /* 0x0000007806000986 */ /* 0x000fe2000c101524 */
[----:B------:R-:W-:Y:S01]  /*b100*/  ISETP.GT.AND P0, PT, R3, 0x1, P2 ;  /* 0x000000010300780c */ /* 0x000fe20001704270 */
[-C--:B------:R-:W-:Y:S01]  /*b110*/  FMUL R124, R124, R19.reuse ;  /* 0x000000137c7c7220 */ /* 0x080fe20000400000 */
[----:B------:R-:W-:Y:S01]  /*b120*/  IADD3 R4, P5, R6, UR7, RZ ;  /* 0x0000000706047c10 */ /* 0x000fe2000ffbe0ff */
[----:B------:R-:W-:Y:S01]  /*b130*/  FMUL R125, R125, R19 ;  /* 0x000000137d7d7220 */ /* 0x000fe20000400000 */
[----:B------:R-:W-:Y:S01]  /*b140*/  F2FP.F16.F32.PACK_AB R121, RZ, R121 ;  /* 0x00000079ff79723e */ /* 0x000fe200000000ff */
[-C--:B------:R-:W-:Y:S01]  /*b150*/  FMUL R126, R126, R19.reuse ;  /* 0x000000137e7e7220 */ /* 0x080fe20000400000 */
[----:B------:R-:W-:Y:S01]  /*b160*/  F2FP.F16.F32.PACK_AB R122, RZ, R122 ;  /* 0x0000007aff7a723e */ /* 0x000fe200000000ff */
[----:B------:R-:W-:Y:S01]  /*b170*/  FMUL R127, R127, R19 ;  /* 0x000000137f7f7220 */ /* 0x000fe20000400000 */
[----:B------:R-:W-:Y:S01]  /*b180*/  IADD3.X R5, R7, UR6, RZ, P5, !PT ;  /* 0x0000000607057c10 */ /* 0x000fe2000affe4ff */
[----:B------:R-:W-:Y:S01]  /*b190*/  @P1 STG.E.U16 desc[UR36][R6.64+0x2], R121 ;  /* 0x0000027906001986 */ /* 0x000fe2000c101524 */
[----:B------:R-:W-:Y:S01]  /*b1a0*/  F2FP.F16.F32.PACK_AB R123, RZ, R123 ;  /* 0x0000007bff7b723e */ /* 0x000fe200000000ff */
[-C--:B------:R-:W-:Y:S01]  /*b1b0*/  FMUL R128, R128, R19.reuse ;  /* 0x0000001380807220 */ /* 0x080fe20000400000 */
[C---:B------:R-:W-:Y:S01]  /*b1c0*/  ISETP.GT.AND P5, PT, R3.reuse, 0x9, P3 ;  /* 0x000000090300780c */ /* 0x040fe20001fa4270 */
[----:B------:R-:W-:Y:S01]  /*b1d0*/  @P4 STG.E.U16 desc[UR36][R4.64], R122 ;  /* 0x0000007a04004986 */ /* 0x000fe2000c101524 */
[----:B------:R-:W-:Y:S01]  /*b1e0*/  ISETP.GT.AND P4, PT, R3, 0x8, P3 ;  /* 0x000000080300780c */ /* 0x000fe20001f84270 */
[-C--:B------:R-:W-:Y:S01]  /*b1f0*/  FMUL R129, R129, R19.reuse ;  /* 0x0000001381817220 */ /* 0x080fe20000400000 */
[C---:B------:R-:W-:Y:S01]  /*b200*/  ISETP.GT.AND P1, PT, R3.reuse, 0x8, P2 ;  /* 0x000000080300780c */ /* 0x040fe20001724270 */
[----:B------:R-:W-:Y:S01]  /*b210*/  @P0 STG.E.U16 desc[UR36][R4.64+0x2], R123 ;  /* 0x0000027b04000986 */ /* 0x000fe2000c101524 */
[----:B------:R-:W-:Y:S01]  /*b220*/  ISETP.GT.AND P0, PT, R3, 0x9, P2 ;  /* 0x000000090300780c */ /* 0x000fe20001704270 */
[-C--:B------:R-:W-:Y:S01]  /*b230*/  FMUL R130, R130, R19.reuse ;  /* 0x0000001382827220 */ /* 0x080fe20000400000 */
[----:B------:R-:W-:Y:S01]  /*b240*/  F2FP.F16.F32.PACK_AB R124, RZ, R124 ;  /* 0x0000007cff7c723e */ /* 0x000fe200000000ff */
[----:B------:R-:W-:Y:S01]  /*b250*/  FMUL R131, R131, R19 ;  /* 0x0000001383837220 */ /* 0x000fe20000400000 */
[----:B------:R-:W-:Y:S01]  /*b260*/  F2FP.F16.F32.PACK_AB R125, RZ, R125 ;  /* 0x0000007dff7d723e */ /* 0x000fe200000000ff */
[-C--:B------:R-:W-:Y:S01]  /*b270*/  FMUL R132, R132, R19.reuse ;  /* 0x0000001384847220 */ /* 0x080fe20000400000 */
[----:B------:R-:W-:Y:S01]  /*b280*/  F2FP.F16.F32.PACK_AB R126, RZ, R126 ;  /* 0x0000007eff7e723e */ /* 0x000fe200000000ff */
[----:B------:R-:W-:Y:S01]  /*b290*/  FMUL R133, R133, R19 ;  /* 0x0000001385857220 */ /* 0x000fe20000400000 */
[----:B------:R-:W-:Y:S01]  /*b2a0*/  F2FP.F16.F32.PACK_AB R127, RZ, R127 ;  /* 0x0000007fff7f723e */ /* 0x000fe200000000ff */
[----:B------:R-:W-:Y:S01]  /*b2b0*/  @P4 STG.E.U16 desc[UR36][R6.64+0x10], R124 ;  /* 0x0000107c06004986 */ /* 0x000fe2000c101524 */
[----:B------:R-:W-:Y:S01]  /*b2c0*/  ISETP.GT.AND P4, PT, R3, 0x10, P3 ;  /* 0x000000100300780c */ /* 0x000fe20001f84270 */
[----:B------:R-:W-:Y:S01]  /*b2d0*/  FMUL R134, R134, R19 ;  /* 0x0000001386867220 */ /* 0x000fe20000400000 */
[----:B------:R-:W-:Y:S01]  /*b2e0*/  F2FP.F16.F32.PACK_AB R128, RZ, R128 ;  /* 0x00000080ff80723e */ /* 0x000fe200000000ff */
[----:B------:R-:W-:Y:S01]  /*b2f0*/  @P5 STG.E.U16 desc[UR36][R6.64+0x12], R125 ;  /* 0x0000127d06005986 */ /* 0x000fe2000c101524 */
[----:B------:R-:W-:Y:S01]  /*b300*/  F2FP.F16.F32.PACK_AB R129, RZ, R129 ;  /* 0x00000081ff81723e */ /* 0x000fe200000000ff */
[-C--:B------:R-:W-:Y:S01]  /*b310*/  FMUL R135, R135, R19.reuse ;  /* 0x0000001387877220 */ /* 0x080fe20000400000 */
[C---:B------:R-:W-:Y:S01]  /*b320*/  ISETP.GT.AND P5, PT, R3.reuse, 0x11, P2 ;  /* 0x000000110300780c */ /* 0x040fe200017a4270 */
[----:B------:R-:W-:Y:S01]  /*b330*/  @P1 STG.E.U16 desc[UR36][R4.64+0x10], R126 ;  /* 0x0000107e04001986 */ /* 0x000fe2000c101524 */
[C---:B------:R-:W-:Y:S01]  /*b340*/  ISETP.GT.AND P1, PT, R3.reuse, 0x10, P2 ;  /* 0x000000100300780c */ /* 0x040fe20001724270 */
[-C--:B------:R-:W-:Y:S01]  /*b350*/  FMUL R136, R136, R19.reuse ;  /* 0x0000001388887220 */ /* 0x080fe20000400000 */
[----:B------:R-:W-:Y:S01]  /*b360*/  F2FP.F16.F32.PACK_AB R130, RZ, R130 ;  /* 0x00000082ff82723e */ /* 0x000fe200000000ff */
[----:B------:R-:W-:Y:S01]  /*b370*/  @P0 STG.E.U16 desc[UR36][R4.64+0x12], R127 ;  /* 0x0000127f04000986 */ /* 0x000fe2000c101524 */
[----:B------:R-:W-:Y:S01]  /*b380*/  ISETP.GT.AND P0, PT, R3, 0x11, P3 ;  /* 0x000000110300780c */ /* 0x000fe20001f04270 */
[----:B------:R-:W-:Y:S01]  /*b390*/  FMUL R137, R137, R19 ;  /* 0x0000001389897220 */ /* 0x000fe20000400000 */
[----:B------:R-:W-:Y:S01]  /*b3a0*/  F2FP.F16.F32.PACK_AB R131, RZ, R131 ;  /* 0x00000083ff83723e */ /* 0x000fe200000000ff */
        /* <DEDUP_REMOVED lines=64> */
[-C--:B------:R-:W-:Y:S01]  /*b7b0*/  FMUL R156, R156, R19.reuse ;  /* 0x000000139c9c7220 */ /* 0x080fe20000400000 */
[----:B------:R-:W-:Y:S01]  /*b7c0*/  F2FP.F16.F32.PACK_AB R150, RZ, R150 ;  /* 0x00000096ff96723e */ /* 0x000fe200000000ff */
[----:B------:R-:W-:Y:S01]  /*b7d0*/  FMUL R157, R157, R19 ;  /* 0x000000139d9d7220 */ /* 0x000fe20000400000 */
[----:B------:R-:W-:Y:S01]  /*b7e0*/  F2FP.F16.F32.PACK_AB R151, RZ, R151 ;  /* 0x00000097ff97723e */ /* 0x000fe200000000ff */
        /* <DEDUP_REMOVED lines=196> */
[----:B------:R-:W-:Y:S01]  /*c430*/  FMUL R214, R214, R19 ;  /* 0x00000013d6d67220 */ /* 0x000fe20000400000 */
[----:B------:R-:W-:Y:S01]  /*c440*/  F2FP.F16.F32.PACK_AB R208, RZ, R208 ;  /* 0x000000d0ffd0723e */ /* 0x000fe200000000ff */
[----:B------:R-:W-:Y:S01]  /*c450*/  @P4 STG.E.U16 desc[UR36][R6.64+0x100], R184 ;  /* 0x000100b806004986 */ /* 0x000fe2000c101524 */
[C---:B------:R-:W-:Y:S01]  /*c460*/  ISETP.GT.AND P4, PT, R3.reuse, 0x81, P2 ;  /* 0x000000810300780c */ /* 0x040fe20001784270 */
[----:B------:R-:W-:Y:S01]  /*c470*/  IMAD.U32 R9, RZ, RZ, UR4 ;  /* 0x00000004ff097e24 */ /* 0x000fe2000f8e00ff */
[----:B------:R-:W-:Y:S01]  /*c480*/  F2FP.F16.F32.PACK_AB R209, RZ, R209 ;  /* 0x000000d1ffd1723e */ /* 0x000fe200000000ff */
[----:B------:R-:W-:Y:S01]  /*c490*/  @P5 STG.E.U16 desc[UR36][R6.64+0x102], R185 ;  /* 0x000102b906005986 */ /* 0x000fe2000c101524 */
[----:B------:R-:W-:Y:S01]  /*c4a0*/  ISETP.GT.AND P5, PT, R3, 0x88, P3 ;  /* 0x000000880300780c */ /* 0x000fe20001fa4270 */
        /* <DEDUP_REMOVED lines=9> */
[C---:B------:R-:W-:Y:S01]  /*c540*/  ISETP.GT.AND P4, PT, R3.reuse, 0x89, P2 ;  /* 0x000000890300780c */ /* 0x040fe20001784270 */
[----:B------:R-:W-:Y:S01]  /*c550*/  FMUL R26, R26, R19 ;  /* 0x000000131a1a7220 */ /* 0x000fe20000400000 */
[----:B------:R-:W-:Y:S01]  /*c560*/  F2FP.F16.F32.PACK_AB R213, RZ, R213 ;  /* 0x000000d5ffd5723e */ /* 0x000fe200000000ff */
[----:B------:R-:W-:Y:S01]  /*c570*/  @P5 STG.E.U16 desc[UR36][R6.64+0x110], R188 ;  /* 0x000110bc06005986 */ /* 0x000fe2000c101524 */
[----:B------:R-:W-:Y:S01]  /*c580*/  ISETP.GT.AND P5, PT, R3, 0x90, P2 ;  /* 0x000000900300780c */ /* 0x000fe200017a4270 */
        /* <DEDUP_REMOVED lines=92> */
[----:B------:R-:W-:Y:S01]  /*cb50*/  @P1 STG.E.U16 desc[UR36][R4.64+0x152], R207 ;  /* 0x000152cf04001986 */ /* 0x000fe2000c101524 */
[----:B------:R-:W-:Y:S01]  /*cb60*/  ISETP.GT.AND P1, PT, R0, 0x80, PT ;  /* 0x000000800000780c */ /* 0x000fe20003f24270 */
        /* <DEDUP_REMOVED lines=19> */
[C---:B------:R-:W-:Y:S01]  /*cca0*/  ISETP.GT.AND P3, PT, R3.reuse, 0xb9, P3 ;  /* 0x000000b90300780c */ /* 0x040fe20001f64270 */
[----:B------:R-:W-:Y:S01]  /*ccb0*/  @P5 STG.E.U16 desc[UR36][R4.64+0x162], R211 ;  /* 0x000162d304005986 */ /* 0x000fe2000c101524 */
[C---:B------:R-:W-:Y:S01]  /*ccc0*/  ISETP.GT.AND P5, PT, R3.reuse, 0xb8, P2 ;  /* 0x000000b80300780c */ /* 0x040fe200017a4270 */
[-C--:B------:R-:W-:Y:S01]  /*ccd0*/  FMUL R62, R62, R19.reuse ;  /* 0x000000133e3e7220 */ /* 0x080fe20000400000 */
[----:B------:R-:W-:Y:S01]  /*cce0*/  ISETP.GT.AND P2, PT, R3, 0xb9, P2 ;  /* 0x000000b90300780c */ /* 0x000fe20001744270 */
[-C--:B------:R-:W-:Y:S01]  /*ccf0*/  FMUL R63, R63, R19.reuse ;  /* 0x000000133f3f7220 */ /* 0x080fe20000400000 */
[----:B------:R-:W-:Y:S01]  /*cd00*/  F2FP.F16.F32.PACK_AB R56, RZ, R56 ;  /* 0x00000038ff38723e */ /* 0x000fe200000000ff */
[----:B------:R-:W-:Y:S01]  /*cd10*/  FMUL R64, R64, R19 ;  /* 0x0000001340407220 */ /* 0x000fe20000400000 */
[----:B------:R-:W-:Y:S01]  /*cd20*/  F2FP.F16.F32.PACK_AB R57, RZ, R57 ;  /* 0x00000039ff39723e */ /* 0x000fe200000000ff */
[----:B------:R-:W-:Y:S01]  /*cd30*/  FMUL R65, R65, R19 ;  /* 0x0000001341417220 */ /* 0x000fe20000400000 */
[----:B------:R-:W-:Y:S01]  /*cd40*/  F2FP.F16.F32.PACK_AB R58, RZ, R58 ;  /* 0x0000003aff3a723e */ /* 0x000fe200000000ff */
[----:B------:R-:W-:Y:S01]  /*cd50*/  @P4 STG.E.U16 desc[UR36][R6.64+0x170], R212 ;  /* 0x000170d406004986 */ /* 0x000fe2000c101524 */
[----:B------:R-:W-:Y:S01]  /*cd60*/  LEA R8, P4, R9, R6, 0x8 ;  /* 0x0000000609087211 */ /* 0x000fe200078840ff */
[----:B------:R-:W-:Y:S01]  /*cd70*/  IMAD.U32 R9, RZ, RZ, UR5 ;  /* 0x00000005ff097e24 */ /* 0x000fe2000f8e00ff */
[----:B------:R-:W-:Y:S01]  /*cd80*/  F2FP.F16.F32.PACK_AB R59, RZ, R59 ;  /* 0x0000003bff3b723e */ /* 0x000fe200000000ff */
[----:B------:R0:W-:Y:S01]  /*cd90*/  @P3 STG.E.U16 desc[UR36][R6.64+0x172], R213 ;  /* 0x000172d506003986 */ /* 0x0001e2000c101524 */
[C---:B------:R-:W-:Y:S01]  /*cda0*/  ISETP.GT.AND P3, PT, R3.reuse, 0x1, P1 ;  /* 0x000000010300780c */ /* 0x040fe20000f64270 */
[-C--:B------:R-:W-:Y:S01]  /*cdb0*/  FMUL R66, R66, R19.reuse ;  /* 0x0000001342427220 */ /* 0x080fe20000400000 */
[----:B------:R-:W-:Y:S01]  /*cdc0*/  F2FP.F16.F32.PACK_AB R60, RZ, R60 ;  /* 0x0000003cff3c723e */ /* 0x000fe200000000ff */
[----:B------:R-:W-:Y:S01]  /*cdd0*/  @P5 STG.E.U16 desc[UR36][R4.64+0x170], R214 ;  /* 0x000170d604005986 */ /* 0x000fe2000c101524 */
[----:B------:R-:W-:Y:S01]  /*cde0*/  ISETP.GT.AND P5, PT, R3, RZ, P1 ;  /* 0x000000ff0300720c */ /* 0x000fe20000fa4270 */
[----:B------:R-:W-:Y:S01]  /*cdf0*/  FMUL R67, R67, R19 ;  /* 0x0000001343437220 */ /* 0x000fe20000400000 */
[----:B------:R-:W-:Y:S01]  /*ce00*/  F2FP.F16.F32.PACK_AB R61, RZ, R61 ;  /* 0x0000003dff3d723e */ /* 0x000fe200000000ff */
[-C--:B------:R-:W-:Y:S01]  /*ce10*/  FMUL R68, R68, R19.reuse ;  /* 0x0000001344447220 */ /* 0x080fe20000400000 */
[----:B------:R-:W-:Y:S01]  /*ce20*/  F2FP.F16.F32.PACK_AB R62, RZ, R62 ;  /* 0x0000003eff3e723e */ /* 0x000fe200000000ff */
[----:B------:R-:W-:Y:S01]  /*ce30*/  FMUL R69, R69, R19 ;  /* 0x0000001345457220 */ /* 0x000fe20000400000 */
[----:B------:R-:W-:Y:S01]  /*ce40*/  F2FP.F16.F32.PACK_AB R63, RZ, R63 ;  /* 0x0000003fff3f723e */ /* 0x000fe200000000ff */
[----:B0-----:R-:W-:Y:S01]  /*ce50*/  IMAD.U32 R6, RZ, RZ, UR4 ;  /* 0x00000004ff067e24 */ /* 0x001fe2000f8e00ff */
[----:B------:R-:W-:Y:S01]  /*ce60*/  F2FP.F16.F32.PACK_AB R64, RZ, R64 ;  /* 0x00000040ff40723e */ /* 0x000fe200000000ff */
[----:B------:R-:W-:Y:S01]  /*ce70*/  FMUL R70, R70, R19 ;  /* 0x0000001346467220 */ /* 0x000fe20000400000 */
[----:B------:R-:W-:Y:S01]  /*ce80*/  F2FP.F16.F32.PACK_AB R65, RZ, R65 ;  /* 0x00000041ff41723e */ /* 0x000fe200000000ff */
[----:B------:R-:W-:Y:S01]  /*ce90*/  FMUL R71, R71, R19 ;  /* 0x0000001347477220 */ /* 0x000fe20000400000 */
[----:B------:R-:W-:Y:S01]  /*cea0*/  LEA.HI.X R9, R6, R7, R9, 0x8, P4 ;  /* 0x0000000706097211 */ /* 0x000fe200020f4409 */
[----:B------:R-:W-:Y:S01]  /*ceb0*/  @P2 IMAD.MOV.U32 R6, RZ, RZ, R4 ;  /* 0x000000ffff062224 */ /* 0x000fe200078e0004 */
[----:B------:R-:W-:Y:S01]  /*cec0*/  @P2 MOV R7, R5 ;  /* 0x0000000500072202 */ /* 0x000fe20000000f00 */
[-C--:B------:R-:W-:Y:S01]  /*ced0*/  FMUL R72, R72, R19.reuse ;  /* 0x0000001348487220 */ /* 0x080fe20000400000 */
[----:B------:R-:W-:Y:S01]  /*cee0*/  ISETP.GT.AND P4, PT, R3, 0x8, P1 ;  /* 0x000000080300780c */ /* 0x000fe20000f84270 */
[-C--:B------:R-:W-:Y:S01]  /*cef0*/  FMUL R73, R73, R19.reuse ;  /* 0x0000001349497220 */ /* 0x080fe20000400000 */
[----:B------:R-:W-:Y:S01]  /*cf00*/  F2FP.F16.F32.PACK_AB R66, RZ, R66 ;  /* 0x00000042ff42723e */ /* 0x000fe200000000ff */
[----:B------:R0:W-:Y:S01]  /*cf10*/  @P2 STG.E.U16 desc[UR36][R6.64+0x172], R215 ;  /* 0x000172d706002986 */ /* 0x0001e2000c101524 */
[C---:B------:R-:W-:Y:S01]  /*cf20*/  ISETP.GT.AND P2, PT, R3.reuse, RZ, P0 ;  /* 0x000000ff0300720c */ /* 0x040fe20000744270 */
        /* <DEDUP_REMOVED lines=8> */
[----:B------:R-:W-:Y:S01]  /*cfb0*/  FMUL R77, R77, R19 ;  /* 0x000000134d4d7220 */ /* 0x000fe20000400000 */
[----:B------:R-:W-:Y:S01]  /*cfc0*/  F2FP.F16.F32.PACK_AB R70, RZ, R70 ;  /* 0x00000046ff46723e */ /* 0x000fe200000000ff */
[--C-:B0-----:R-:W-:Y:S01]  /*cfd0*/  @P3 IMAD.MOV.U32 R6, RZ, RZ, R8.reuse ;  /* 0x000000ffff063224 */ /* 0x101fe200078e0008 */
[----:B------:R-:W-:Y:S01]  /*cfe0*/  F2FP.F16.F32.PACK_AB R71, RZ, R71 ;  /* 0x00000047ff47723e */ /* 0x000fe200000000ff */
[--C-:B------:R-:W-:Y:S01]  /*cff0*/  @P3 IMAD.MOV.U32 R7, RZ, RZ, R9.reuse ;  /* 0x000000ffff073224 */ /* 0x100fe200078e0009 */
[----:B------:R-:W-:Y:S01]  /*d000*/  F2FP.F16.F32.PACK_AB R72, RZ, R72 ;  /* 0x00000048ff48723e */ /* 0x000fe200000000ff */
[----:B------:R-:W-:Y:S01]  /*d010*/  FMUL R78, R78, R19 ;  /* 0x000000134e4e7220 */ /* 0x000fe20000400000 */
[----:B------:R-:W-:Y:S01]  /*d020*/  F2FP.F16.F32.PACK_AB R73, RZ, R73 ;  /* 0x00000049ff49723e */ /* 0x000fe200000000ff */
[-C--:B------:R-:W-:Y:S01]  /*d030*/  FMUL R79, R79, R19.reuse ;  /* 0x000000134f4f7220 */ /* 0x080fe20000400000 */
[----:B------:R0:W-:Y:S01]  /*d040*/  @P3 STG.E.U16 desc[UR36][R6.64+0x2], R25 ;  /* 0x0000021906003986 */ /* 0x0001e2000c101524 */
[----:B------:R-:W-:Y:S01]  /*d050*/  IADD3 R4, P3, R8, UR7, RZ ;  /* 0x0000000708047c10 */ /* 0x000fe2000ff7e0ff */
[-C--:B------:R-:W-:Y:S01]  /*d060*/  FMUL R80, R80, R19.reuse ;  /* 0x0000001350507220 */ /* 0x080fe20000400000 */
[----:B------:R-:W-:Y:S01]  /*d070*/  F2FP.F16.F32.PACK_AB R74, RZ, R74 ;  /* 0x0000004aff4a723e */ /* 0x000fe200000000ff */
[-C--:B------:R-:W-:Y:S01]  /*d080*/  FMUL R81, R81, R19.reuse ;  /* 0x0000001351517220 */ /* 0x080fe20000400000 */
[----:B------:R-:W-:Y:S01]  /*d090*/  IADD3.X R5, R9, UR6, RZ, P3, !PT ;  /* 0x0000000609057c10 */ /* 0x000fe20009ffe4ff */
[-C--:B------:R-:W-:Y:S01]  /*d0a0*/  FMUL R82, R82, R19.reuse ;  /* 0x0000001352527220 */ /* 0x080fe20000400000 */
[----:B------:R-:W-:Y:S01]  /*d0b0*/  ISETP.GT.AND P3, PT, R3, 0x9, P1 ;  /* 0x000000090300780c */ /* 0x000fe20000f64270 */
[----:B------:R-:W-:Y:S01]  /*d0c0*/  FMUL R83, R83, R19 ;  /* 0x0000001353537220 */ /* 0x000fe20000400000 */
[----:B------:R-:W-:Y:S01]  /*d0d0*/  F2FP.F16.F32.PACK_AB R75, RZ, R75 ;  /* 0x0000004bff4b723e */ /* 0x000fe200000000ff */
[----:B------:R-:W-:Y:S01]  /*d0e0*/  @P2 STG.E.U16 desc[UR36][R4.64], R26 ;  /* 0x0000001a04002986 */ /* 0x000fe2000c101524 */
[C---:B------:R-:W-:Y:S01]  /*d0f0*/  ISETP.GT.AND P2, PT, R3.reuse, 0x8, P0 ;  /* 0x000000080300780c */ /* 0x040fe20000744270 */
[--C-:B0-----:R-:W-:Y:S01]  /*d100*/  @P4 IMAD.MOV.U32 R6, RZ, RZ, R8.reuse ;  /* 0x000000ffff064224 */ /* 0x101fe200078e0008 */
[----:B------:R-:W-:Y:S01]  /*d110*/  F2FP.F16.F32.PACK_AB R76, RZ, R76 ;  /* 0x0000004cff4c723e */ /* 0x000fe200000000ff */
[--C-:B------:R-:W-:Y:S01]  /*d120*/  @P4 IMAD.MOV.U32 R7, RZ, RZ, R9.reuse ;  /* 0x000000ffff074224 */ /* 0x100fe200078e0009 */
[----:B------:R-:W-:Y:S01]  /*d130*/  @P5 STG.E.U16 desc[UR36][R4.64+0x2], R27 ;  /* 0x0000021b04005986 */ /* 0x000fe2000c101524 */
[C---:B------:R-:W-:Y:S01]  /*d140*/  ISETP.GT.AND P5, PT, R3.reuse, 0x9, P0 ;  /* 0x000000090300780c */ /* 0x040fe200007a4270 */
[----:B------:R-:W-:Y:S01]  /*d150*/  FMUL R84, R84, R19 ;  /* 0x0000001354547220 */ /* 0x000fe20000400000 */
[----:B------:R-:W-:Y:S01]  /*d160*/  F2FP.F16.F32.PACK_AB R77, RZ, R77 ;  /* 0x0000004dff4d723e */ /* 0x000fe200000000ff */
[----:B------:R0:W-:Y:S01]  /*d170*/  @P4 STG.E.U16 desc[UR36][R6.64+0x10], R28 ;  /* 0x0000101c06004986 */ /* 0x0001e2000c101524 */
        /* <DEDUP_REMOVED lines=9> */
[----:B------:R-:W-:Y:S01]  /*d210*/  FMUL R89, R89, R19 ;  /* 0x0000001359597220 */ /* 0x000fe20000400000 */
[----:B------:R-:W-:Y:S01]  /*d220*/  F2FP.F16.F32.PACK_AB R82, RZ, R82 ;  /* 0x00000052ff52723e */ /* 0x000fe200000000ff */
[--C-:B0-----:R-:W-:Y:S01]  /*d230*/  @P3 IMAD.MOV.U32 R6, RZ, RZ, R8.reuse ;  /* 0x000000ffff063224 */ /* 0x101fe200078e0008 */
[----:B------:R-:W-:Y:S01]  /*d240*/  @P3 MOV R7, R9 ;  /* 0x0000000900073202 */ /* 0x000fe20000000f00 */
[----:B------:R-:W-:Y:S01]  /*d250*/  FMUL R90, R90, R19 ;  /* 0x000000135a5a7220 */ /* 0x000fe20000400000 */
[----:B------:R-:W-:Y:S01]  /*d260*/  F2FP.F16.F32.PACK_AB R83, RZ, R83 ;  /* 0x00000053ff53723e */ /* 0x000fe200000000ff */
[-C--:B------:R-:W-:Y:S01]  /*d270*/  FMUL R91, R91, R19.reuse ;  /* 0x000000135b5b7220 */ /* 0x080fe20000400000 */
[----:B------:R-:W-:Y:S01]  /*d280*/  F2FP.F16.F32.PACK_AB R84, RZ, R84 ;  /* 0x00000054ff54723e */ /* 0x000fe200000000ff */
[----:B------:R0:W-:Y:S01]  /*d290*/  @P3 STG.E.U16 desc[UR36][R6.64+0x12], R29 ;  /* 0x0000121d06003986 */ /* 0x0001e2000c101524 */
        /* <DEDUP_REMOVED lines=11> */
[--C-:B0-----:R-:W-:Y:S01]  /*d350*/  @P4 IMAD.MOV.U32 R6, RZ, RZ, R8.reuse ;  /* 0x000000ffff064224 */ /* 0x101fe200078e0008 */
[----:B------:R-:W-:Y:S01]  /*d360*/  F2FP.F16.F32.PACK_AB R88, RZ, R88 ;  /* 0x00000058ff58723e */ /* 0x000fe200000000ff */
[--C-:B------:R-:W-:Y:S01]  /*d370*/  @P4 IMAD.MOV.U32 R7, RZ, RZ, R9.reuse ;  /* 0x000000ffff074224 */ /* 0x100fe200078e0009 */
[----:B------:R-:W-:Y:S01]  /*d380*/  F2FP.F16.F32.PACK_AB R89, RZ, R89 ;  /* 0x00000059ff59723e */ /* 0x000fe200000000ff */
[-C--:B------:R-:W-:Y:S01]  /*d390*/  FMUL R95, R95, R19.reuse ;  /* 0x000000135f5f7220 */ /* 0x080fe20000400000 */
[----:B------:R-:W-:Y:S01]  /*d3a0*/  F2FP.F16.F32.PACK_AB R90, RZ, R90 ;  /* 0x0000005aff5a723e */ /* 0x000fe200000000ff */
[-C--:B------:R-:W-:Y:S01]  /*d3b0*/  FMUL R96, R96, R19.reuse ;  /* 0x0000001360607220 */ /* 0x080fe20000400000 */
[----:B------:R0:W-:Y:S01]  /*d3c0*/  @P4 STG.E.U16 desc[UR36][R6.64+0x20], R32 ;  /* 0x0000202006004986 */ /* 0x0001e2000c101524 */
        /* <DEDUP_REMOVED lines=31> */
[----:B------:R-:W-:Y:S01]  /*d5c0*/  @P4 MOV R7, R9 ;  /* 0x0000000900074202 */ /* 0x000fe20000000f00 */
[-C--:B------:R-:W-:Y:S01]  /*d5d0*/  FMUL R107, R107, R19.reuse ;  /* 0x000000136b6b7220 */ /* 0x080fe20000400000 */
[----:B------:R-:W-:Y:S01]  /*d5e0*/  F2FP.F16.F32.PACK_AB R102, RZ, R102 ;  /* 0x00000066ff66723e */ /* 0x000fe200000000ff */
        /* <DEDUP_REMOVED lines=31> */
[----:B------:R-:W-:Y:S01]  /*d7e0*/  FMUL R118, R118, R19 ;  /* 0x0000001376767220 */ /* 0x000fe20000400000 */
[----:B------:R-:W-:Y:S01]  /*d7f0*/  F2FP.F16.F32.PACK_AB R114, RZ, R114 ;  /* 0x00000072ff72723e */ /* 0x000fe200000000ff */
[----:B0-----:R-:W-:Y:S01]  /*d800*/  @P4 IMAD.MOV.U32 R6, RZ, RZ, R8 ;  /* 0x000000ffff064224 */ /* 0x001fe200078e0008 */
[----:B------:R-:W-:Y:S01]  /*d810*/  F2FP.F16.F32.PACK_AB R115, RZ, R115 ;  /* 0x00000073ff73723e */ /* 0x000fe200000000ff */
[----:B------:R-:W-:Y:S01]  /*d820*/  @P4 IMAD.MOV.U32 R7, RZ, RZ, R9 ;  /* 0x000000ffff074224 */ /* 0x000fe200078e0009 */
[----:B------:R-:W-:Y:S01]  /*d830*/  F2FP.F16.F32.PACK_AB R116, RZ, R116 ;  /* 0x00000074ff74723e */ /* 0x000fe200000000ff */
[----:B------:R-:W-:Y:S01]  /*d840*/  FMUL R119, R119, R19 ;  /* 0x0000001377777220 */ /* 0x000fe20000400000 */
[----:B------:R-:W-:-:S02]  /*d850*/  F2FP.F16.F32.PACK_AB R117, RZ, R117 ;  /* 0x00000075ff75723e */ /* 0x000fc400000000ff */
[----:B------:R0:W-:Y:S01]  /*d860*/  @P4 STG.E.U16 desc[UR36][R6.64+0x40], R40 ;  /* 0x0000402806004986 */ /* 0x0001e2000c101524 */
[----:B------:R-:W-:Y:S02]  /*d870*/  ISETP.GT.AND P4, PT, R3, 0x28, P1 ;  /* 0x000000280300780c */ /* 0x000fe40000f84270 */
[----:B------:R-:W-:Y:S02]  /*d880*/  F2FP.F16.F32.PACK_AB R118, RZ, R118 ;  /* 0x00000076ff76723e */ /* 0x000fe400000000ff */
[----:B------:R-:W-:Y:S01]  /*d890*/  F2FP.F16.F32.PACK_AB R119, RZ, R119 ;  /* 0x00000077ff77723e */ /* 0x000fe200000000ff */
[----:B0-----:R-:W-:Y:S01]  /*d8a0*/  @P3 IMAD.MOV.U32 R6, RZ, RZ, R8 ;  /* 0x000000ffff063224 */ /* 0x001fe200078e0008 */
[----:B------:R-:W-:-:S05]  /*d8b0*/  @P3 MOV R7, R9 ;  /* 0x0000000900073202 */ /* 0x000fca0000000f00 */
[----:B------:R0:W-:Y:S01]  /*d8c0*/  @P3 STG.E.U16 desc[UR36][R6.64+0x42], R41 ;  /* 0x0000422906003986 */ /* 0x0001e2000c101524 */
[----:B------:R-:W-:-:S03]  /*d8d0*/  ISETP.GT.AND P3, PT, R3, 0x29, P1 ;  /* 0x000000290300780c */ /* 0x000fc60000f64270 */
[----:B------:R-:W-:Y:S01]  /*d8e0*/  @P2 STG.E.U16 desc[UR36][R4.64+0x40], R42 ;  /* 0x0000402a04002986 */ /* 0x000fe2000c101524 */
[----:B------:R-:W-:-:S03]  /*d8f0*/  ISETP.GT.AND P2, PT, R3, 0x28, P0 ;  /* 0x000000280300780c */ /* 0x000fc60000744270 */
[----:B------:R-:W-:Y:S01]  /*d900*/  @P5 STG.E.U16 desc[UR36][R4.64+0x42], R43 ;  /* 0x0000422b04005986 */ /* 0x000fe2000c101524 */
[----:B------:R-:W-:Y:S01]  /*d910*/  ISETP.GT.AND P5, PT, R3, 0x29, P0 ;  /* 0x000000290300780c */ /* 0x000fe200007a4270 */
[----:B0-----:R-:W-:Y:S02]  /*d920*/  @P4 IMAD.MOV.U32 R6, RZ, RZ, R8 ;  /* 0x000000ffff064224 */ /* 0x001fe400078e0008 */
[----:B------:R-:W-:-:S05]  /*d930*/  @P4 IMAD.MOV.U32 R7, RZ, RZ, R9 ;  /* 0x000000ffff074224 */ /* 0x000fca00078e0009 */
[----:B------:R0:W-:Y:S01]  /*d940*/  @P4 STG.E.U16 desc[UR36][R6.64+0x50], R44 ;  /* 0x0000502c06004986 */ /* 0x0001e2000c101524 */
[----:B------:R-:W-:Y:S01]  /*d950*/  ISETP.GT.AND P4, PT, R3, 0x30, P1 ;  /* 0x000000300300780c */ /* 0x000fe20000f84270 */
[----:B0-----:R-:W-:Y:S02]  /*d960*/  @P3 IMAD.MOV.U32 R6, RZ, RZ, R8 ;  /* 0x000000ffff063224 */ /* 0x001fe400078e0008 */
[----:B------:R-:W-:-:S05]  /*d970*/  @P3 IMAD.MOV.U32 R7, RZ, RZ, R9 ;  /* 0x000000ffff073224 */ /* 0x000fca00078e0009 */
[----:B------:R0:W-:Y:S01]  /*d980*/  @P3 STG.E.U16 desc[UR36][R6.64+0x52], R45 ;  /* 0x0000522d06003986 */ /* 0x0001e2000c101524 */
[----:B------:R-:W-:-:S03]  /*d990*/  ISETP.GT.AND P3, PT, R3, 0x31, P1 ;  /* 0x000000310300780c */ /* 0x000fc60000f64270 */
[----:B------:R-:W-:Y:S01]  /*d9a0*/  @P2 STG.E.U16 desc[UR36][R4.64+0x50], R46 ;  /* 0x0000502e04002986 */ /* 0x000fe2000c101524 */
[----:B------:R-:W-:-:S03]  /*d9b0*/  ISETP.GT.AND P2, PT, R3, 0x30, P0 ;  /* 0x000000300300780c */ /* 0x000fc60000744270 */
[----:B------:R-:W-:Y:S01]  /*d9c0*/  @P5 STG.E.U16 desc[UR36][R4.64+0x52], R47 ;  /* 0x0000522f04005986 */ /* 0x000fe2000c101524 */
[----:B------:R-:W-:Y:S01]  /*d9d0*/  ISETP.GT.AND P5, PT, R3, 0x31, P0 ;  /* 0x000000310300780c */ /* 0x000fe200007a4270 */
[----:B0-----:R-:W-:Y:S01]  /*d9e0*/  @P4 IMAD.MOV.U32 R6, RZ, RZ, R8 ;  /* 0x000000ffff064224 */ /* 0x001fe200078e0008 */
[----:B------:R-:W-:-:S05]  /*d9f0*/  @P4 MOV R7, R9 ;  /* 0x0000000900074202 */ /* 0x000fca0000000f00 */
        /* <DEDUP_REMOVED lines=193> */
[C---:B------:R-:W-:Y:S02]  /*e610*/  ISETP.GT.AND P4, PT, R3.reuse, 0xb1, P0 ;  /* 0x000000b10300780c */ /* 0x040fe40000784270 */
[----:B------:R-:W-:Y:S01]  /*e620*/  ISETP.GT.AND P0, PT, R3, 0xb9, P0 ;  /* 0x000000b90300780c */ /* 0x000fe20000704270 */
[----:B0-----:R-:W-:Y:S01]  /*e630*/  @P3 IMAD.MOV.U32 R6, RZ, RZ, R8 ;  /* 0x000000ffff063224 */ /* 0x001fe200078e0008 */
[----:B------:R-:W-:-:S05]  /*e640*/  @P3 MOV R7, R9 ;  /* 0x0000000900073202 */ /* 0x000fca0000000f00 */
[----:B------:R0:W-:Y:S01]  /*e650*/  @P3 STG.E.U16 desc[UR36][R6.64+0x162], R113 ;  /* 0x0001627106003986 */ /* 0x0001e2000c101524 */
[C---:B------:R-:W-:Y:S02]  /*e660*/  ISETP.GT.AND P3, PT, R3.reuse, 0xb8, P1 ;  /* 0x000000b80300780c */ /* 0x040fe40000f64270 */
[----:B------:R-:W-:Y:S01]  /*e670*/  ISETP.GT.AND P1, PT, R3, 0xb9, P1 ;  /* 0x000000b90300780c */ /* 0x000fe20000f24270 */
[----:B------:R-:W-:Y:S04]  /*e680*/  @P2 STG.E.U16 desc[UR36][R4.64+0x160], R114 ;  /* 0x0001607204002986 */ /* 0x000fe8000c101524 */
[----:B------:R-:W-:Y:S06]  /*e690*/  @P4 STG.E.U16 desc[UR36][R4.64+0x162], R115 ;  /* 0x0001627304004986 */ /* 0x000fec000c101524 */
[----:B0-----:R-:W-:-:S02]  /*e6a0*/  @P3 IMAD.MOV.U32 R6, RZ, RZ, R8 ;  /* 0x000000ffff063224 */ /* 0x001fc400078e0008 */
[----:B------:R-:W-:-:S05]  /*e6b0*/  @P3 IMAD.MOV.U32 R7, RZ, RZ, R9 ;  /* 0x000000ffff073224 */ /* 0x000fca00078e0009 */
[----:B------:R0:W-:Y:S04]  /*e6c0*/  @P3 STG.E.U16 desc[UR36][R6.64+0x170], R116 ;  /* 0x0001707406003986 */ /* 0x0001e8000c101524 */
[----:B------:R1:W-:Y:S04]  /*e6d0*/  @P1 STG.E.U16 desc[UR36][R8.64+0x172], R117 ;  /* 0x0001727508001986 */ /* 0x0003e8000c101524 */
[----:B------:R1:W-:Y:S01]  /*e6e0*/  @P5 STG.E.U16 desc[UR36][R4.64+0x170], R118 ;  /* 0x0001707604005986 */ /* 0x0003e2000c101524 */
[----:B0-----:R-:W-:Y:S02]  /*e6f0*/  @P0 IMAD.MOV.U32 R6, RZ, RZ, R4 ;  /* 0x000000ffff060224 */ /* 0x001fe400078e0004 */
[----:B------:R-:W-:-:S05]  /*e700*/  @P0 IMAD.MOV.U32 R7, RZ, RZ, R5 ;  /* 0x000000ffff070224 */ /* 0x000fca00078e0005 */
[----:B------:R1:W-:Y:S02]  /*e710*/  @P0 STG.E.U16 desc[UR36][R6.64+0x172], R119 ;  /* 0x0001727706000986 */ /* 0x0003e4000c101524 */
.L_x_414:
[----:B------:R-:W-:Y:S05]  /*e720*/  BSYNC B0 ;  /* 0x0000000000007941 */ /* 0x000fea0003800000 */
.L_x_32:
[----:B------:R-:W-:Y:S01]  /*e730*/  ULDC UR4, c[0x0][0xc] ;  /* 0x0000030000047ab9 */ /* 0x000fe20000000800 */
[----:B------:R-:W-:Y:S01]  /*e740*/  ULDC UR5, c[0x0][0x10] ;  /* 0x0000040000057ab9 */ /* 0x000fe20000000800 */
[----:B------:R-:W2:Y:S01]  /*e750*/  LDC R3, c[0x0][0x14] ;  /* 0x00000500ff037b82 */ /* 0x000ea20000000800 */
[----:B------:R-:W-:Y:S01]  /*e760*/  UIMAD.WIDE.U32 UR4, UR4, UR5, URZ ;  /* 0x00000005040472a5 */ /* 0x000fe2000f8e003f */
[----:B01----:R-:W-:Y:S01]  /*e770*/  MOV R5, R17 ;  /* 0x0000001100057202 */ /* 0x003fe20000000f00 */
[----:B------:R-:W-:Y:S01]  /*e780*/  IMAD.MOV.U32 R4, RZ, RZ, R18 ;  /* 0x000000ffff047224 */ /* 0x000fe200078e0012 */
[----:B------:R-:W-:Y:S01]  /*e790*/  UMOV UR41, 0xffffffff ;  /* 0xffffffff00297882 */ /* 0x000fe20000000000 */
[----:B------:R-:W-:Y:S02]  /*e7a0*/  PRMT R0, RZ, 0x7610, R0 ;  /* 0x00007610ff007816 */ /* 0x000fe40000000000 */
[----:B--2---:R-:W-:-:S04]  /*e7b0*/  IMAD.WIDE.U32 R4, R3, UR4, R4 ;  /* 0x0000000403047c25 */ /* 0x004fc8000f8e0004 */
[----:B------:R-:W-:Y:S01]  /*e7c0*/  IMAD R3, R3, UR5, RZ ;  /* 0x0000000503037c24 */ /* 0x000fe2000f8e02ff */
[----:B------:R-:W-:Y:S01]  /*e7d0*/  ULDC.64 UR4, c[0x0][0x650] ;  /* 0x0001940000047ab9 */ /* 0x000fe20000000a00 */
[----:B------:R-:W-:Y:S01]  /*e7e0*/  IMAD.MOV.U32 R18, RZ, RZ, R4 ;  /* 0x000000ffff127224 */ /* 0x000fe200078e0004 */
[----:B------:R-:W-:Y:S01]  /*e7f0*/  ISETP.GE.U32.AND P0, PT, R4, UR4, PT ;  /* 0x0000000404007c0c */ /* 0x000fe2000bf06070 */
[----:B------:R-:W-:Y:S02]  /*e800*/  IMAD.IADD R17, R5, 0x1, R3 ;  /* 0x0000000105117824 */ /* 0x000fe400078e0203 */
[----:B------:R-:W-:-:S03]  /*e810*/  IMAD.MOV.U32 R3, RZ, RZ, -0x1 ;  /* 0xffffffffff037424 */ /* 0x000fc600078e00ff */
[----:B------:R-:W-:Y:S02]  /*e820*/  ISETP.GE.U32.AND.EX P0, PT, R17, UR5, PT, P0 ;  /* 0x0000000511007c0c */ /* 0x000fe4000bf06100 */
[----:B------:R0:W-:Y:S11]  /*e830*/  STL [R1], R3 ;  /* 0x0000000301007387 */ /* 0x0001f60000100800 */
[----:B0-----:R-:W-:Y:S05]  /*e840*/  @P0 BRA `(.L_x_415) ;  /* 0x0000000400740947 */ /* 0x001fea0003800000 */
[----:B---34-:R-:W0:Y:S01]  /*e850*/  S2R R12, SR_CTAID.X ;  /* 0x00000000000c7919 */ /* 0x018e220000002500 */
[----:B------:R-:W1:Y:S01]  /*e860*/  LDC.64 R10, c[0x0][0x628] ;  /* 0x00018a00ff0a7b82 */ /* 0x000e620000000a00 */
[----:B------:R-:W-:Y:S01]  /*e870*/  ULDC UR4, c[0x0][0x150] ;  /* 0x0000540000047ab9 */ /* 0x000fe20000000800 */
[----:B------:R-:W-:Y:S01]  /*e880*/  IMAD.MOV.U32 R8, RZ, RZ, R18 ;  /* 0x000000ffff087224 */ /* 0x000fe200078e0012 */
[----:B-----5:R-:W2:Y:S01]  /*e890*/  S2R R23, SR_CTAID.Y ;  /* 0x0000000000177919 */ /* 0x020ea20000002600 */
[----:B------:R-:W-:-:S04]  /*e8a0*/  IMAD.MOV.U32 R9, RZ, RZ, R17 ;  /* 0x000000ffff097224 */ /* 0x000fc800078e0011 */
[----:B------:R-:W3:Y:S08]  /*e8b0*/  LDC R21, c[0x0][0x144] ;  /* 0x00005100ff157b82 */ /* 0x000ef00000000800 */
[----:B------:R-:W4:Y:S08]  /*e8c0*/  LDC R0, c[0x0][0x630] ;  /* 0x00018c00ff007b82 */ /* 0x000f300000000800 */
[----:B------:R-:W2:Y:S01]  /*e8d0*/  LDC.64 R14, c[0x0][0x620] ;  /* 0x00018800ff0e7b82 */ /* 0x000ea20000000a00 */
[----:B-1----:R-:W-:-:S04]  /*e8e0*/  ISETP.NE.U32.AND P0, PT, R10, RZ, PT ;  /* 0x000000ff0a00720c */ /* 0x002fc80003f05070 */
[----:B------:R-:W-:Y:S02]  /*e8f0*/  ISETP.NE.AND.EX P0, PT, R11, RZ, PT, P0 ;  /* 0x000000ff0b00720c */ /* 0x000fe40003f05300 */
[----:B0-----:R-:W-:-:S05]  /*e900*/  I2FP.F32.U32 R3, R12 ;  /* 0x0000000c00037245 */ /* 0x001fca0000201000 */
[----:B------:R-:W-:-:S04]  /*e910*/  FMUL R3, R3, UR4 ;  /* 0x0000000403037c20 */ /* 0x000fc80008400000 */
[----:B------:R0:W1:Y:S02]  /*e920*/  F2I.U32.TRUNC.NTZ R20, R3 ;  /* 0x0000000300147305 */ /* 0x000064000020f000 */
[----:B---34-:R-:W-:Y:S05]  /*e930*/  @!P0 BRA `(.L_x_416) ;  /* 0x0000000000288947 */ /* 0x018fea0003800000 */
[----:B0-----:R-:W0:Y:S02]  /*e940*/  LDC R3, c[0x0][0x634] ;  /* 0x00018d00ff037b82 */ /* 0x001e240000000800 */
[----:B0-----:R-:W-:-:S04]  /*e950*/  IADD3 R3, P0, R18, R3, RZ ;  /* 0x0000000312037210 */ /* 0x001fc80007f1e0ff */
[----:B------:R-:W-:-:S05]  /*e960*/  IADD3.X R13, RZ, R17, RZ, P0, !PT ;  /* 0x00000011ff0d7210 */ /* 0x000fca00007fe4ff */
[----:B------:R-:W-:-:S04]  /*e970*/  IMAD.WIDE.U32 R4, R13, R10, RZ ;  /* 0x0000000a0d047225 */ /* 0x000fc800078e00ff */
[----:B------:R-:W-:-:S04]  /*e980*/  IMAD.WIDE.U32 R6, P0, R3, R11, R4 ;  /* 0x0000000b03067225 */ /* 0x000fc80007800004 */
[----:B------:R-:W-:-:S04]  /*e990*/  IMAD.WIDE.U32 R4, R3, R10, RZ ;  /* 0x0000000a03047225 */ /* 0x000fc800078e00ff */
[----:B------:R-:W-:Y:S01]  /*e9a0*/  IMAD.X R9, RZ, RZ, RZ, P0 ;  /* 0x000000ffff097224 */ /* 0x000fe200000e06ff */
[----:B------:R-:W-:Y:S01]  /*e9b0*/  IADD3 RZ, P0, R5, R6, RZ ;  /* 0x0000000605ff7210 */ /* 0x000fe20007f1e0ff */
[----:B------:R-:W-:-:S04]  /*e9c0*/  IMAD.MOV.U32 R8, RZ, RZ, R7 ;  /* 0x000000ffff087224 */ /* 0x000fc800078e0007 */
[----:B------:R-:W-:-:S08]  /*e9d0*/  IMAD.WIDE.U32.X R8, R13, R11, R8, P0 ;  /* 0x0000000b0d087225 */ /* 0x000fd000000e0408 */
.L_x_416:
[-CC-:B------:R-:W-:Y:S01]  /*e9e0*/  SHF.R.U64 R31, R8, R0.reuse, R9.reuse ;  /* 0x00000000081f7219 */ /* 0x180fe20000001209 */
[----:B------:R-:W3:Y:S01]  /*e9f0*/  LDC.64 R26, c[0x0][0x640] ;  /* 0x00019000ff1a7b82 */ /* 0x000ee20000000a00 */
[----:B------:R-:W-:Y:S01]  /*ea00*/  SHF.R.U32.HI R0, RZ, R0, R9 ;  /* 0x00000000ff007219 */ /* 0x000fe20000011609 */
[----:B------:R-:W-:Y:S01]  /*ea10*/  IMAD.MOV.U32 R4, RZ, RZ, R18 ;  /* 0x000000ffff047224 */ /* 0x000fe200078e0012 */
[----:B0-----:R-:W-:Y:S01]  /*ea20*/  IADD3 R3, P0, RZ, -R31, RZ ;  /* 0x8000001fff037210 */ /* 0x001fe20007f1e0ff */
[----:B-1----:R-:W-:Y:S01]  /*ea30*/  IMAD.MOV R20, RZ, RZ, -R20 ;  /* 0x000000ffff147224 */ /* 0x002fe200078e0a14 */
[----:B------:R-:W-:Y:S01]  /*ea40*/  ULDC UR4, c[0x0][0x154] ;  /* 0x0000550000047ab9 */ /* 0x000fe20000000800 */
[----:B------:R-:W-:Y:S02]  /*ea50*/  IMAD.MOV.U32 R7, RZ, RZ, 0x1 ;  /* 0x00000001ff077424 */ /* 0x000fe400078e00ff */
[----:B------:R-:W0:Y:S01]  /*ea60*/  LDC R6, c[0x0][0x618] ;  /* 0x00018600ff067b82 */ /* 0x000e220000000800 */
[----:B------:R-:W-:-:S02]  /*ea70*/  IMAD.X R5, RZ, RZ, ~R0, P0 ;  /* 0x000000ffff057224 */ /* 0x000fc400000e0e00 */
[----:B------:R-:W-:Y:S02]  /*ea80*/  IMAD R21, R21, R20, R12 ;  /* 0x0000001415157224 */ /* 0x000fe400078e020c */
[-C--:B--2---:R-:W-:Y:S01]  /*ea90*/  IMAD R0, R5, R14.reuse, RZ ;  /* 0x0000000e05007224 */ /* 0x084fe200078e02ff */
[----:B------:R-:W-:Y:S02]  /*eaa0*/  MOV R5, R17 ;  /* 0x0000001100057202 */ /* 0x000fe40000000f00 */
[----:B------:R-:W1:Y:S01]  /*eab0*/  LDC R8, c[0x0][0x608] ;  /* 0x00018200ff087b82 */ /* 0x000e620000000800 */
[----:B------:R-:W-:-:S04]  /*eac0*/  IMAD.WIDE.U32 R4, R3, R14, R4 ;  /* 0x0000000e03047225 */ /* 0x000fc800078e0004 */
[----:B------:R-:W-:-:S03]  /*ead0*/  IMAD R3, R3, R15, R0 ;  /* 0x0000000f03037224 */ /* 0x000fc600078e0200 */
[----:B------:R-:W2:Y:S01]  /*eae0*/  LDC R24, c[0x0][0x658] ;  /* 0x00019600ff187b82 */ /* 0x000ea20000000800 */
[----:B------:R-:W-:Y:S01]  /*eaf0*/  I2FP.F32.U32 R0, R23 ;  /* 0x0000001700007245 */ /* 0x000fe20000201000 */
[----:B------:R-:W-:Y:S01]  /*eb00*/  IMAD.IADD R3, R5, 0x1, R3 ;  /* 0x0000000105037824 */ /* 0x000fe200078e0203 */
[----:B---3--:R-:W-:Y:S01]  /*eb10*/  ISETP.NE.U32.AND P0, PT, R26, RZ, PT ;  /* 0x000000ff1a00720c */ /* 0x008fe20003f05070 */
[----:B------:R-:W-:Y:S02]  /*eb20*/  IMAD.MOV.U32 R5, RZ, RZ, -0x1 ;  /* 0xffffffffff057424 */ /* 0x000fe400078e00ff */
[----:B------:R-:W-:Y:S02]  /*eb30*/  FMUL R0, R0, UR4 ;  /* 0x0000000400007c20 */ /* 0x000fe40008400000 */
[----:B------:R-:W3:Y:S01]  /*eb40*/  LDC R20, c[0x0][0x148] ;  /* 0x00005200ff147b82 */ /* 0x000ee20000000800 */
[----:B0-----:R-:W-:Y:S01]  /*eb50*/  SHF.R.U64 R12, R4, R6, R3 ;  /* 0x00000006040c7219 */ /* 0x001fe20000001203 */
[----:B------:R0:W4:Y:S01]  /*eb60*/  F2I.U32.TRUNC.NTZ R13, R0 ;  /* 0x00000000000d7305 */ /* 0x000122000020f000 */
[----:B------:R-:W-:-:S02]  /*eb70*/  ISETP.NE.AND.EX P0, PT, R27, RZ, PT, P0 ;  /* 0x000000ff1b00720c */ /* 0x000fc40003f05300 */
[----:B------:R-:W-:-:S03]  /*eb80*/  SHF.R.U32.HI R3, RZ, R6, R3 ;  /* 0x00000006ff037219 */ /* 0x000fc60000011603 */
[----:B------:R-:W0:Y:S01]  /*eb90*/  LDC R15, c[0x0][0x600] ;  /* 0x00018000ff0f7b82 */ /* 0x000e220000000800 */
[-CC-:B-1----:R-:W-:Y:S02]  /*eba0*/  SHF.R.U64 R10, R12, R8.reuse, R3.reuse ;  /* 0x000000080c0a7219 */ /* 0x182fe40000001203 */
[----:B------:R-:W-:-:S05]  /*ebb0*/  SHF.R.U32.HI R3, RZ, R8, R3 ;  /* 0x00000008ff037219 */ /* 0x000fca0000011603 */
[----:B------:R-:W1:Y:S01]  /*ebc0*/  LDC R28, c[0x0][0x648] ;  /* 0x00019200ff1c7b82 */ /* 0x000e620000000800 */
[-C--:B--2---:R-:W-:Y:S02]  /*ebd0*/  SHF.L.U32 R4, R5, R24.reuse, RZ ;  /* 0x0000001805047219 */ /* 0x084fe400000006ff */
[--C-:B------:R-:W-:Y:S02]  /*ebe0*/  SHF.R.U64 R14, R10, R24, R3.reuse ;  /* 0x000000180a0e7219 */ /* 0x100fe40000001203 */
[----:B------:R-:W-:Y:S02]  /*ebf0*/  LOP3.LUT R25, RZ, R4, RZ, 0x33, !PT ;  /* 0x00000004ff197212 */ /* 0x000fe400078e33ff */
[-C--:B------:R-:W-:Y:S01]  /*ec00*/  SHF.R.U32.HI R5, RZ, R24.reuse, R3 ;  /* 0x00000018ff057219 */ /* 0x080fe20000011603 */
[----:B------:R-:W2:Y:S01]  /*ec10*/  LDC R29, c[0x0][0x638] ;  /* 0x00018e00ff1d7b82 */ /* 0x000ea20000000800 */
[----:B------:R-:W-:Y:S01]  /*ec20*/  SHF.L.U32 R226, R7, R24, RZ ;  /* 0x0000001807e27219 */ /* 0x000fe200000006ff */
[----:B------:R-:W-:-:S06]  /*ec30*/  IMAD.MOV.U32 R4, RZ, RZ, R14 ;  /* 0x000000ffff047224 */ /* 0x000fcc00078e000e */
[----:B------:R-:W0:Y:S01]  /*ec40*/  LDC R30, c[0x0][0x610] ;  /* 0x00018400ff1e7b82 */ /* 0x000e220000000800 */
[----:B----4-:R-:W-:Y:S05]  /*ec50*/  @!P0 BRA `(.L_x_417) ;  /* 0x0000000000288947 */ /* 0x010fea0003800000 */
[----:B------:R-:W4:Y:S02]  /*ec60*/  LDC R3, c[0x0][0x64c] ;  /* 0x00019300ff037b82 */ /* 0x000f240000000800 */
[----:B----4-:R-:W-:-:S05]  /*ec70*/  IADD3 R3, P0, R14, R3, RZ ;  /* 0x000000030e037210 */ /* 0x010fca0007f1e0ff */
[----:B------:R-:W-:-:S04]  /*ec80*/  IMAD.X R11, RZ, RZ, R5, P0 ;  /* 0x000000ffff0b7224 */ /* 0x000fc800000e0605 */
[----:B------:R-:W-:-:S04]  /*ec90*/  IMAD.WIDE.U32 R4, R11, R26, RZ ;  /* 0x0000001a0b047225 */ /* 0x000fc800078e00ff */
[----:B------:R-:W-:-:S04]  /*eca0*/  IMAD.WIDE.U32 R6, P0, R3, R27, R4 ;  /* 0x0000001b03067225 */ /* 0x000fc80007800004 */
[----:B------:R-:W-:Y:S01]  /*ecb0*/  IMAD.WIDE.U32 R4, R3, R26, RZ ;  /* 0x0000001a03047225 */ /* 0x000fe200078e00ff */
[----:B------:R-:W-:-:S03]  /*ecc0*/  IADD3.X R9, RZ, RZ, RZ, P0, !PT ;  /* 0x000000ffff097210 */ /* 0x000fc600007fe4ff */
[----:B------:R-:W-:Y:S01]  /*ecd0*/  IMAD.MOV.U32 R8, RZ, RZ, R7 ;  /* 0x000000ffff087224 */ /* 0x000fe200078e0007 */
[----:B------:R-:W-:-:S05]  /*ece0*/  IADD3 RZ, P0, R5, R6, RZ ;  /* 0x0000000605ff7210 */ /* 0x000fca0007f1e0ff */
[----:B------:R-:W-:-:S08]  /*ecf0*/  IMAD.WIDE.U32.X R4, R11, R27, R8, P0 ;  /* 0x0000001b0b047225 */ /* 0x000fd000000e0408 */
.L_x_417:
[----:B------:R-:W4:Y:S01]  /*ed00*/  LDC R3, c[0x0][0x65c] ;  /* 0x00019700ff037b82 */ /* 0x000f220000000800 */
[----:B01----:R-:W-:Y:S01]  /*ed10*/  SHF.R.U64 R0, R4, R28, R5 ;  /* 0x0000001c04007219 */ /* 0x003fe20000001205 */
[----:B------:R-:W-:Y:S01]  /*ed20*/  VIADD R5, R15, 0xffffffff ;  /* 0xffffffff0f057836 */ /* 0x000fe20000000000 */
[----:B------:R-:W-:Y:S01]  /*ed30*/  LOP3.LUT R7, R10, R25, RZ, 0xc0, !PT ;  /* 0x000000190a077212 */ /* 0x000fe200078ec0ff */
[----:B------:R-:W-:Y:S01]  /*ed40*/  IMAD.MOV R13, RZ, RZ, -R13 ;  /* 0x000000ffff0d7224 */ /* 0x000fe200078e0a0d */
[----:B------:R-:W-:Y:S02]  /*ed50*/  R2UR UR41, R31 ;  /* 0x000000001f2972ca */ /* 0x000fe400000e0000 */
[----:B------:R-:W-:Y:S01]  /*ed60*/  LOP3.LUT R5, R12, R5, RZ, 0xc0, !PT ;  /* 0x000000050c057212 */ /* 0x000fe200078ec0ff */
[----:B------:R-:W-:Y:S01]  /*ed70*/  IMAD R226, R226, R0, R7 ;  /* 0x00000000e2e27224 */ /* 0x000fe200078e0207 */
[----:B----4-:R-:W-:Y:S01]  /*ed80*/  ISETP.NE.AND P0, PT, R3, 0x1, PT ;  /* 0x000000010300780c */ /* 0x010fe20003f05270 */
[----:B------:R-:W-:-:S04]  /*ed90*/  IMAD.MOV R3, RZ, RZ, -R0 ;  /* 0x000000ffff037224 */ /* 0x000fc800078e0a00 */
[----:B--2---:R-:W-:-:S04]  /*eda0*/  IMAD R0, R3, R29, R14 ;  /* 0x0000001d03007224 */ /* 0x004fc800078e020e */
[----:B------:R-:W-:Y:S01]  /*edb0*/  IMAD R3, R0, R15, R5 ;  /* 0x0000000f00037224 */ /* 0x000fe200078e0205 */
[----:B------:R-:W-:-:S03]  /*edc0*/  MOV R0, 0x1 ;  /* 0x0000000100007802 */ /* 0x000fc60000000f00 */
[----:B---3--:R-:W-:-:S04]  /*edd0*/  @P0 IMAD R21, R20, R13, R23 ;  /* 0x0000000d14150224 */ /* 0x008fc800078e0217 */
[----:B------:R-:W-:-:S05]  /*ede0*/  IMAD R226, R226, R30, R21 ;  /* 0x0000001ee2e27224 */ /* 0x000fca00078e0215 */
[----:B------:R-:W-:Y:S02]  /*edf0*/  SEL R4, R3, R226, !P0 ;  /* 0x000000e203047207 */ /* 0x000fe40004000000 */
[----:B------:R-:W-:-:S03]  /*ee00*/  SEL R226, R226, R3, !P0 ;  /* 0x00000003e2e27207 */ /* 0x000fc60004000000 */
[----:B------:R0:W-:Y:S04]  /*ee10*/  STL [R1], R4 ;  /* 0x0000000401007387 */ /* 0x0001e80000100800 */
.L_x_415:
[----:B------:R-:W-:Y:S01]  /*ee20*/  LOP3.LUT P0, RZ, R0, 0xff, RZ, 0xc0, !PT ;  /* 0x000000ff00ff7812 */ /* 0x000fe2000780c0ff */
[----:B-----5:R-:W-:-:S12]  /*ee30*/  IMAD.MOV.U32 R23, RZ, RZ, R226 ;  /* 0x000000ffff177224 */ /* 0x020fd800078e00e2 */
[----:B------:R-:W-:Y:S05]  /*ee40*/  @P0 BRA `(.L_x_418) ;  /* 0xffffff2000f00947 */ /* 0x000fea000383ffff */
[----:B------:R-:W-:Y:S05]  /*ee50*/  EXIT ;  /* 0x000000000000794d */ /* 0x000fea0003800000 */
.L_x_7:
[----:B------:R-:W-:Y:S01]  /*ee60*/  ULDC.64 UR4, c[0x0][0x650] ;  /* 0x0001940000047ab9 */ /* 0x000fe20000000a00 */
[----:B------:R-:W-:Y:S01]  /*ee70*/  PRMT R2, RZ, 0x7610, R2 ;  /* 0x00007610ff027816 */ /* 0x000fe20000000002 */
[----:B------:R-:W-:Y:S01]  /*ee80*/  IMAD.MOV.U32 R3, RZ, RZ, -0x1 ;  /* 0xffffffffff037424 */ /* 0x000fe200078e00ff */
[----:B------:R-:W-:Y:S01]  /*ee90*/  ISETP.GE.U32.AND P0, PT, R18, UR4, PT ;  /* 0x0000000412007c0c */ /* 0x000fe2000bf06070 */
[----:B------:R-:W-:Y:S02]  /*eea0*/  IMAD.MOV.U32 R16, RZ, RZ, -0x1 ;  /* 0xffffffffff107424 */ /* 0x000fe400078e00ff */
[----:B------:R-:W-:Y:S01]  /*eeb0*/  IMAD.MOV.U32 R6, RZ, RZ, -0x1 ;  /* 0xffffffffff067424 */ /* 0x000fe200078e00ff */
[----:B------:R-:W-:-:S13]  /*eec0*/  ISETP.GE.U32.AND.EX P0, PT, R17, UR5, PT, P0 ;  /* 0x0000000511007c0c */ /* 0x000fda000bf06100 */
[----:B------:R-:W-:Y:S05]  /*eed0*/  @P0 BRA `(.L_x_419) ;  /* 0x0000000400340947 */ /* 0x000fea0003800000 */
[----:B------:R-:W0:Y:S01]  /*eee0*/  LDC.64 R10, c[0x0][0x628] ;  /* 0x00018a00ff0a7b82 */ /* 0x000e220000000a00 */
[----:B------:R-:W-:Y:S01]  /*eef0*/  MOV R8, R18 ;  /* 0x0000001200087202 */ /* 0x000fe20000000f00 */
[----:B------:R-:W-:-:S06]  /*ef00*/  IMAD.MOV.U32 R9, RZ, RZ, R17 ;  /* 0x000000ffff097224 */ /* 0x000fcc00078e0011 */
        /* <DEDUP_REMOVED lines=15> */
.L_x_420:
[----:B------:R-:W0:Y:S01]  /*f000*/  LDC.64 R24, c[0x0][0x640] ;  /* 0x00019000ff187b82 */ /* 0x000e220000000a00 */
[-CC-:B------:R-:W-:Y:S02]  /*f010*/  SHF.R.U64 R12, R8, R16.reuse, R9.reuse ;  /* 0x00000010080c7219 */ /* 0x180fe40000001209 */
[----:B------:R-:W-:Y:S01]  /*f020*/  SHF.R.U32.HI R2, RZ, R16, R9 ;  /* 0x00000010ff027219 */ /* 0x000fe20000011609 */
[----:B------:R-:W-:Y:S01]  /*f030*/  IMAD.MOV.U32 R16, RZ, RZ, R18 ;  /* 0x000000ffff107224 */ /* 0x000fe200078e0012 */
[----:B------:R-:W-:-:S03]  /*f040*/  IADD3 R7, P0, RZ, -R12, RZ ;  /* 0x8000000cff077210 */ /* 0x000fc60007f1e0ff */
[----:B------:R-:W1:Y:S01]  /*f050*/  LDC R8, c[0x0][0x618] ;  /* 0x00018600ff087b82 */ /* 0x000e620000000800 */
[----:B------:R-:W-:-:S05]  /*f060*/  IADD3.X R3, RZ, ~R2, RZ, P0, !PT ;  /* 0x80000002ff037210 */ /* 0x000fca00007fe4ff */
[-C--:B------:R-:W-:Y:S02]  /*f070*/  IMAD R6, R3, R20.reuse, RZ ;  /* 0x0000001403067224 */ /* 0x080fe400078e02ff */
[----:B------:R-:W2:Y:S01]  /*f080*/  LDC R22, c[0x0][0x608] ;  /* 0x00018200ff167b82 */ /* 0x000ea20000000800 */
[----:B------:R-:W-:-:S04]  /*f090*/  IMAD.WIDE.U32 R2, R7, R20, R16 ;  /* 0x0000001407027225 */ /* 0x000fc800078e0010 */
[----:B------:R-:W-:Y:S02]  /*f0a0*/  IMAD R7, R7, R21, R6 ;  /* 0x0000001507077224 */ /* 0x000fe400078e0206 */
[----:B------:R-:W-:Y:S01]  /*f0b0*/  IMAD.MOV.U32 R6, RZ, RZ, -0x1 ;  /* 0xffffffffff067424 */ /* 0x000fe200078e00ff */
[----:B------:R-:W3:Y:S01]  /*f0c0*/  LDC R23, c[0x0][0x658] ;  /* 0x00019600ff177b82 */ /* 0x000ee20000000800 */
[----:B0-----:R-:W-:Y:S01]  /*f0d0*/  ISETP.NE.U32.AND P0, PT, R24, RZ, PT ;  /* 0x000000ff1800720c */ /* 0x001fe20003f05070 */
[----:B------:R-:W-:-:S03]  /*f0e0*/  IMAD.IADD R3, R3, 0x1, R7 ;  /* 0x0000000103037824 */ /* 0x000fc600078e0207 */
[----:B------:R-:W-:-:S03]  /*f0f0*/  ISETP.NE.AND.EX P0, PT, R25, RZ, PT, P0 ;  /* 0x000000ff1900720c */ /* 0x000fc60003f05300 */
[----:B------:R-:W0:Y:S01]  /*f100*/  LDC R19, c[0x0][0x600] ;  /* 0x00018000ff137b82 */ /* 0x000e220000000800 */
[-CC-:B-1----:R-:W-:Y:S02]  /*f110*/  SHF.R.U64 R10, R2, R8.reuse, R3.reuse ;  /* 0x00000008020a7219 */ /* 0x182fe40000001203 */
[----:B------:R-:W-:-:S05]  /*f120*/  SHF.R.U32.HI R3, RZ, R8, R3 ;  /* 0x00000008ff037219 */ /* 0x000fca0000011603 */
[----:B------:R-:W1:Y:S01]  /*f130*/  LDC R20, c[0x0][0x648] ;  /* 0x00019200ff147b82 */ /* 0x000e620000000800 */
[-CC-:B--2---:R-:W-:Y:S02]  /*f140*/  SHF.R.U64 R15, R10, R22.reuse, R3.reuse ;  /* 0x000000160a0f7219 */ /* 0x184fe40000001203 */
[----:B------:R-:W-:Y:S01]  /*f150*/  SHF.R.U32.HI R2, RZ, R22, R3 ;  /* 0x00000016ff027219 */ /* 0x000fe20000011603 */
[----:B------:R-:W-:-:S04]  /*f160*/  IMAD.MOV.U32 R22, RZ, RZ, 0x1 ;  /* 0x00000001ff167424 */ /* 0x000fc800078e00ff */
        /* <DEDUP_REMOVED lines=18> */
.L_x_421:
[----:B------:R-:W4:Y:S01]  /*f290*/  LDC R6, c[0x0][0x65c] ;  /* 0x00019700ff067b82 */ /* 0x000f220000000800 */
[----:B-1----:R-:W-:Y:S01]  /*f2a0*/  SHF.R.U64 R3, R2, R20, R3 ;  /* 0x0000001402037219 */ /* 0x002fe20000001203 */
[----:B0-----:R-:W-:Y:S01]  /*f2b0*/  VIADD R7, R19, 0xffffffff ;  /* 0xffffffff13077836 */ /* 0x001fe20000000000 */
[----:B------:R-:W-:Y:S02]  /*f2c0*/  SHF.L.U32 R22, R22, R23, RZ ;  /* 0x0000001716167219 */ /* 0x000fe400000006ff */
[----:B------:R-:W-:Y:S02]  /*f2d0*/  LOP3.LUT R2, R15, R26, RZ, 0xc0, !PT ;  /* 0x0000001a0f027212 */ /* 0x000fe400078ec0ff */
[----:B------:R-:W-:Y:S02]  /*f2e0*/  IADD3 R5, -R3, RZ, RZ ;  /* 0x000000ff03057210 */ /* 0x000fe40007ffe1ff */
[----:B------:R-:W-:Y:S01]  /*f2f0*/  LOP3.LUT R7, R10, R7, RZ, 0xc0, !PT ;  /* 0x000000070a077212 */ /* 0x000fe200078ec0ff */
[----:B------:R-:W-:-:S02]  /*f300*/  IMAD R3, R22, R3, R2 ;  /* 0x0000000316037224 */ /* 0x000fc400078e0202 */
[----:B--2---:R-:W-:Y:S01]  /*f310*/  IMAD R2, R5, R21, R16 ;  /* 0x0000001505027224 */ /* 0x004fe200078e0210 */
[----:B----4-:R-:W-:Y:S01]  /*f320*/  ISETP.NE.AND P0, PT, R6, 0x1, PT ;  /* 0x000000010600780c */ /* 0x010fe20003f05270 */
[----:B------:R-:W-:-:S12]  /*f330*/  IMAD.MOV.U32 R6, RZ, RZ, R12 ;  /* 0x000000ffff067224 */ /* 0x000fd800078e000c */
[----:B------:R-:W-:Y:S02]  /*f340*/  @P0 IMAD R0, R13, R14, R4 ;  /* 0x0000000e0d000224 */ /* 0x000fe400078e0204 */
[----:B------:R-:W-:Y:S02]  /*f350*/  IMAD.MOV.U32 R4, RZ, RZ, 0x1 ;  /* 0x00000001ff047424 */ /* 0x000fe400078e00ff */
[----:B---3--:R-:W-:Y:S02]  /*f360*/  IMAD R0, R3, R27, R0 ;  /* 0x0000001b03007224 */ /* 0x008fe400078e0200 */
[----:B------:R-:W-:Y:S01]  /*f370*/  IMAD R3, R2, R19, R7 ;  /* 0x0000001302037224 */ /* 0x000fe200078e0207 */
[----:B------:R-:W-:-:S04]  /*f380*/  PRMT R2, R4, 0x7610, R2 ;  /* 0x0000761004027816 */ /* 0x000fc80000000002 */
[----:B------:R-:W-:Y:S02]  /*f390*/  SEL R16, R3, R0, !P0 ;  /* 0x0000000003107207 */ /* 0x000fe40004000000 */
[----:B------:R-:W-:-:S07]  /*f3a0*/  SEL R3, R0, R3, !P0 ;  /* 0x0000000300037207 */ /* 0x000fce0004000000 */
.L_x_419:
[----:B------:R-:W-:-:S08]  /*f3b0*/  NOP ;  /* 0x0000000000007918 */ /* 0x000fd00000000000 */
[----:B------:R-:W0:-:S00]  /*f3c0*/  USETMAXREG.DEALLOC.CTAPOOL 0x28 ;  /* 0x00000028000079c8 */ /* 0x000e0000080e0500 */
[----:B------:R-:W-:-:S13]  /*f3d0*/  ISETP.NE.AND P0, PT, RZ, UR8, PT ;  /* 0x00000008ff007c0c */ /* 0x000fda000bf05270 */
[----:B------:R-:W-:Y:S05]  /*f3e0*/  @P0 EXIT ;  /* 0x000000000000094d */ /* 0x000fea0003800000 */
[----:B0-----:R-:W-:Y:S01]  /*f3f0*/  LOP3.LUT P0, RZ, R2, 0xff, RZ, 0xc0, !PT ;  /* 0x000000ff02ff7812 */ /* 0x001fe2000780c0ff */
[----:B------:R-:W-:Y:S02]  /*f400*/  IMAD.MOV.U32 R12, RZ, RZ, 0x1 ;  /* 0x00000001ff0c7424 */ /* 0x000fe400078e00ff */
[----:B------:R-:W-:-:S10]  /*f410*/  IMAD.MOV.U32 R11, RZ, RZ, RZ ;  /* 0x000000ffff0b7224 */ /* 0x000fd400078e00ff */
[----:B------:R-:W-:Y:S05]  /*f420*/  @!P0 BRA `(.L_x_422) ;  /* 0x0000000c00848947 */ /* 0x000fea0003800000 */
[----:B------:R-:W0:Y:S01]  /*f430*/  LDC R0, c[0x0][0x28c] ;  /* 0x0000a300ff007b82 */ /* 0x000e220000000800 */
[----:B------:R-:W1:Y:S01]  /*f440*/  S2R R9, SR_CgaCtaId ;  /* 0x0000000000097919 */ /* 0x000e620000008800 */
[----:B------:R-:W-:Y:S01]  /*f450*/  ULDC UR5, c[0x0][0x658] ;  /* 0x0001960000057ab9 */ /* 0x000fe20000000800 */
[----:B------:R-:W-:Y:S01]  /*f460*/  UMOV UR7, 0xffffffff ;  /* 0xffffffff00077882 */ /* 0x000fe20000000000 */
[----:B------:R-:W-:Y:S01]  /*f470*/  ULDC UR6, c[0x0][0xc] ;  /* 0x0000030000067ab9 */ /* 0x000fe20000000800 */
[----:B------:R-:W-:Y:S01]  /*f480*/  USHF.L.U32 UR9, UR7, UR5, URZ ;  /* 0x0000000507097299 */ /* 0x000fe2000800063f */
[----:B------:R-:W-:Y:S01]  /*f490*/  BSSY B0, `(.L_x_422) ;  /* 0x00000da000007945 */ /* 0x000fe20003800000 */
[----:B------:R-:W-:Y:S01]  /*f4a0*/  UMOV UR8, 0x1 ;  /* 0x0000000100087882 */ /* 0x000fe20000000000 */
[----:B------:R-:W-:Y:S01]  /*f4b0*/  ULDC UR7, c[0x0][0x10] ;  /* 0x0000040000077ab9 */ /* 0x000fe20000000800 */
[----:B------:R-:W-:Y:S01]  /*f4c0*/  USHF.L.U32 UR5, UR8, UR5, URZ ;  /* 0x0000000508057299 */ /* 0x000fe2000800063f */
[----:B------:R-:W-:Y:S01]  /*f4d0*/  IMAD.MOV.U32 R8, RZ, RZ, 0x1 ;  /* 0x00000001ff087424 */ /* 0x000fe200078e00ff */
[----:B------:R-:W-:Y:S01]  /*f4e0*/  UIMAD.WIDE.U32 UR6, UR6, UR7, URZ ;  /* 0x00000007060672a5 */ /* 0x000fe2000f8e003f */
[----:B------:R-:W-:Y:S01]  /*f4f0*/  IMAD.MOV.U32 R12, RZ, RZ, 0x1 ;  /* 0x00000001ff0c7424 */ /* 0x000fe200078e00ff */
[----:B------:R-:W-:Y:S01]  /*f500*/  ULDC UR8, c[0x0][0x14] ;  /* 0x0000050000087ab9 */ /* 0x000fe20000000800 */
[----:B------:R-:W-:Y:S01]  /*f510*/  IMAD.MOV.U32 R11, RZ, RZ, RZ ;  /* 0x000000ffff0b7224 */ /* 0x000fe200078e00ff */
[----:B------:R-:W-:-:S02]  /*f520*/  UIMAD.WIDE.U32 UR30, UR6, UR8, URZ ;  /* 0x00000008061e72a5 */ /* 0x000fc4000f8e003f */
[----:B------:R-:W-:Y:S01]  /*f530*/  UIMAD UR7, UR7, UR8, URZ ;  /* 0x00000008070772a4 */ /* 0x000fe2000f8e023f */
[----:B------:R-:W-:Y:S01]  /*f540*/  ULDC UR4, c[0x0][0x600] ;  /* 0x0001800000047ab9 */ /* 0x000fe20000000800 */
[----:B------:R-:W-:Y:S02]  /*f550*/  ULOP3.LUT UR13, UR40, 0x2, URZ, 0xfc, !UPT ;  /* 0x00000002280d7892 */ /* 0x000fe4000f8efc3f */
[----:B------:R-:W-:Y:S01]  /*f560*/  UIADD3 UR4, UR4, -0x1, URZ ;  /* 0xffffffff04047890 */ /* 0x000fe2000fffe03f */
[----:B0-----:R-:W-:Y:S01]  /*f570*/  IADD3 R0, R0, 0x7f, RZ ;  /* 0x0000007f00007810 */ /* 0x001fe20007ffe0ff */
[----:B------:R-:W-:Y:S02]  /*f580*/  ULOP3.LUT UR6, URZ, UR9, URZ, 0x33, !UPT ;  /* 0x000000093f067292 */ /* 0x000fe4000f8e333f */
[----:B------:R-:W-:Y:S01]  /*f590*/  UIADD3 UR7, UR31, UR7, URZ ;  /* 0x000000071f077290 */ /* 0x000fe2000fffe03f */
[----:B------:R-:W-:Y:S01]  /*f5a0*/  SHF.R.S32.HI R5, RZ, 0x1f, R0 ;  /* 0x0000001fff057819 */ /* 0x000fe20000011400 */
[----:B------:R-:W-:-:S03]  /*f5b0*/  ULDC.64 UR38, c[0x0][0x198] ;  /* 0x0000660000267ab9 */ /* 0x000fc60000000a00 */
[----:B------:R-:W-:Y:S02]  /*f5c0*/  LEA.HI R5, R5, R0, RZ, 0x7 ;  /* 0x0000000005057211 */ /* 0x000fe400078f38ff */
[----:B-1----:R-:W-:Y:S02]  /*f5d0*/  LOP3.LUT R9, R9, 0x1, RZ, 0xc0, !PT ;  /* 0x0000000109097812 */ /* 0x002fe400078ec0ff */
[----:B------:R-:W-:-:S05]  /*f5e0*/  SHF.R.S32.HI R10, RZ, 0x7, R5 ;  /* 0x00000007ff0a7819 */ /* 0x000fca0000011405 */
[----:B------:R-:W-:-:S07]  /*f5f0*/  VIADD R0, R10, 0x1 ;  /* 0x000000010a007836 */ /* 0x000fce0000000000 */
.L_x_433:
[----:B------:R-:W-:-:S03]  /*f600*/  UMOV UR8, 0xffffffff ;  /* 0xffffffff00087882 */ /* 0x000fc60000000000 */
[----:B------:R-:W-:Y:S05]  /*f610*/  BRA.DIV UR8, `(.L_x_423) ;  /* 0x0000000e08ac7947 */ /* 0x000fea000b800000 */
[----:B------:R-:W-:-:S13]  /*f620*/  ELECT P6, URZ, PT ;  /* 0x00000000003f782f */ /* 0x000fda00038c0000 */
.L_x_442:
[----:B------:R-:W0:Y:S01]  /*f630*/  LDC R2, c[0x0][0x28c] ;  /* 0x0000a300ff027b82 */ /* 0x000e220000000800 */
[----:B------:R-:W-:Y:S01]  /*f640*/  BSSY B1, `(.L_x_424) ;  /* 0x0000048000017945 */ /* 0x000fe20003800000 */
[----:B0-----:R-:W-:-:S13]  /*f650*/  ISETP.LT.OR P6, PT, R2, 0x1, !P6 ;  /* 0x000000010200780c */ /* 0x001fda00077c1670 */
[----:B------:R-:W-:Y:S05]  /*f660*/  @P6 BRA `(.L_x_425) ;  /* 0x0000000400146947 */ /* 0x000fea0003800000 */
[----:B------:R-:W-:Y:S01]  /*f670*/  LEA R16, R16, R9, 0x1 ;  /* 0x0000000910107211 */ /* 0x000fe200078e08ff */
[----:B------:R-:W-:Y:S02]  /*f680*/  IMAD R13, R3, 0xc0, RZ ;  /* 0x000000c0030d7824 */ /* 0x000fe400078e02ff */
[----:B------:R-:W-:Y:S02]  /*f690*/  IMAD.MOV.U32 R19, RZ, RZ, RZ ;  /* 0x000000ffff137224 */ /* 0x000fe400078e00ff */
[----:B------:R-:W-:Y:S02]  /*f6a0*/  IMAD.MOV.U32 R2, RZ, RZ, R0 ;  /* 0x000000ffff027224 */ /* 0x000fe400078e0000 */
[----:B------:R-:W-:Y:S02]  /*f6b0*/  IMAD.MOV.U32 R3, RZ, RZ, R12 ;  /* 0x000000ffff037224 */ /* 0x000fe400078e000c */
[----:B------:R-:W-:Y:S02]  /*f6c0*/  IMAD.MOV.U32 R4, RZ, RZ, R11 ;  /* 0x000000ffff047224 */ /* 0x000fe400078e000b */
[----:B------:R-:W-:-:S07]  /*f6d0*/  IMAD R16, R16, 0x60, RZ ;  /* 0x0000006010107824 */ /* 0x000fce00078e02ff */
.L_x_428:
[----:B------:R-:W0:Y:S01]  /*f6e0*/  S2R R14, SR_CgaCtaId ;  /* 0x00000000000e7919 */ /* 0x000e220000008800 */
[----:B------:R-:W-:Y:S01]  /*f6f0*/  MOV R5, 0x400 ;  /* 0x0000040000057802 */ /* 0x000fe20000000f00 */
[----:B------:R-:W1:Y:S03]  /*f700*/  S2R R7, SR_TID.X ;  /* 0x0000000000077919 */ /* 0x000e660000002100 */
[----:B0-----:R-:W-:Y:S02]  /*f710*/  LEA R15, R14, R5, 0x18 ;  /* 0x000000050e0f7211 */ /* 0x001fe400078ec0ff */
[----:B------:R-:W-:Y:S02]  /*f720*/  SHF.L.U32 R5, R3, 0x1f, RZ ;  /* 0x0000001f03057819 */ /* 0x000fe400000006ff */
[----:B------:R-:W-:Y:S02]  /*f730*/  LEA R14, R4, R15, 0x3 ;  /* 0x0000000f040e7211 */ /* 0x000fe400078e18ff */
[----:B-1----:R-:W-:-:S02]  /*f740*/  LOP3.LUT P1, RZ, R7, 0x7f, RZ, 0xc0, !PT ;  /* 0x0000007f07ff7812 */ /* 0x002fc4000782c0ff */
[----:B------:R-:W0:Y:S11]  /*f750*/  SYNCS.PHASECHK.TRANS64.TRYWAIT P0, [R14+URZ+0x10], R5 ;  /* 0x000010050e0075a7 */ /* 0x000e36000800017f */
[----:B------:R-:W1:Y:S01]  /*f760*/  @!P1 LDC R7, c[0x0][0x500] ;  /* 0x00014000ff079b82 */ /* 0x000e620000000800 */
[----:B0-----:R-:W-:Y:S05]  /*f770*/  @!P0 BRA `(.L_x_426) ;  /* 0x0000000c00748947 */ /* 0x001fea0003800000 */
.L_x_443:
[----:B------:R-:W-:Y:S01]  /*f780*/  UPRMT UR8, UR13, 0x9910, URZ ;  /* 0x000099100d087896 */ /* 0x000fe2000800003f */
[----:B-1----:R1:W-:Y:S03]  /*f790*/  @!P1 SYNCS.ARRIVE.TRANS64 RZ, [R14+URZ], R7 ;  /* 0x000000070eff99a7 */ /* 0x0023e6000800003f */
[----:B------:R-:W-:-:S06]  /*f7a0*/  UISETP.NE.AND UP0, UPT, UR8, 0x2, UPT ;  /* 0x000000020800788c */ /* 0x000fcc000bf05270 */
[----:B------:R-:W-:-:S13]  /*f7b0*/  PLOP3.LUT P0, PT, PT, PT, UP0, 0x80, 0x0 ;  /* 0x000000000000781c */ /* 0x000fda0003f0f008 */
[----:B-1----:R-:W-:Y:S05]  /*f7c0*/  @P0 BRA `(.L_x_427) ;  /* 0x0000000000040947 */ /* 0x002fea0003800000 */
[----:B------:R-:W-:Y:S01]  /*f7d0*/  BPT.TRAP 0x1 ;  /* 0x000000040000795c */ /* 0x000fe20000300000 */
.L_x_427:
[C---:B0-----:R-:W-:Y:S01]  /*f7e0*/  IMAD R5, R4.reuse, 0x4, R9 ;  /* 0x0000000404057824 */ /* 0x041fe200078e0209 */
[----:B------:R-:W-:Y:S01]  /*f7f0*/  R2UR UR34, R19 ;  /* 0x00000000132272ca */ /* 0x000fe200000e0000 */
[--C-:B------:R-:W-:Y:S01]  /*f800*/  IMAD R7, R4, 0xc000, R15.reuse ;  /* 0x0000c00004077824 */ /* 0x100fe200078e020f */
[----:B------:R-:W-:Y:S01]  /*f810*/  R2UR UR33, R14 ;  /* 0x000000000e2172ca */ /* 0x000fe200000e0000 */
[----:B------:R-:W-:Y:S01]  /*f820*/  IMAD R5, R5, 0x1800, RZ ;  /* 0x0000180005057824 */ /* 0x000fe200078e02ff */
[----:B------:R-:W-:Y:S01]  /*f830*/  R2UR UR36, R6 ;  /* 0x00000000062472ca */ /* 0x000fe200000e0000 */
[----:B------:R-:W-:Y:S01]  /*f840*/  VIADD R2, R2, 0xffffffff ;  /* 0xffffffff02027836 */ /* 0x000fe20000000000 */
[----:B------:R-:W-:Y:S01]  /*f850*/  R2UR UR24, R7 ;  /* 0x00000000071872ca */ /* 0x000fe200000e0000 */
[----:B------:R-:W-:Y:S01]  /*f860*/  IMAD R5, R5, 0x2, R15 ;  /* 0x0000000205057824 */ /* 0x000fe200078e020f */
[----:B------:R-:W-:Y:S01]  /*f870*/  R2UR UR35, R13 ;  /* 0x000000000d2372ca */ /* 0x000fe200000e0000 */
[----:B------:R-:W-:Y:S01]  /*f880*/  UIADD3 UR14, UP0, UR38, 0xf0, URZ ;  /* 0x000000f0260e7890 */ /* 0x000fe2000ff1e03f */
[----:B------:R-:W-:Y:S01]  /*f890*/  R2UR UR19, R16 ;  /* 0x00000000101372ca */ /* 0x000fe200000e0000 */
[----:B------:R-:W-:Y:S01]  /*f8a0*/  UIADD3 UR42, UP1, UR38, 0x1f0, URZ ;  /* 0x000001f0262a7890 */ /* 0x000fe2000ff3e03f */
[----:B------:R-:W-:Y:S01]  /*f8b0*/  R2UR UR8, R5 ;  /* 0x00000000050872ca */ /* 0x000fe200000e0000 */
[----:B------:R-:W-:Y:S01]  /*f8c0*/  UIADD3.X UR15, URZ, UR39, URZ, UP0, !UPT ;  /* 0x000000273f0f7290 */ /* 0x000fe200087fe43f */
[----:B------:R-:W-:Y:S01]  /*f8d0*/  ISETP.GT.AND P1, PT, R2, 0x1, PT ;  /* 0x000000010200780c */ /* 0x000fe20003f24270 */
[----:B------:R-:W-:Y:S01]  /*f8e0*/  UIADD3 UR26, UR34, 0x40, URZ ;  /* 0x00000040221a7890 */ /* 0x000fe2000fffe03f */
[----:B------:R-:W-:Y:S01]  /*f8f0*/  VIADD R4, R4, 0x1 ;  /* 0x0000000104047836 */ /* 0x000fe20000000000 */
[----:B------:R-:W-:Y:S01]  /*f900*/  UIADD3.X UR43, URZ, UR39, URZ, UP1, !UPT ;  /* 0x000000273f2b7290 */ /* 0x000fe20008ffe43f */
[----:B------:R-:W-:Y:S01]  /*f910*/  IADD3 R19, R19, 0x80, RZ ;  /* 0x0000008013137810 */ /* 0x000fe20007ffe0ff */
[----:B------:R-:W-:-:S02]  /*f920*/  UIADD3 UR32, UR24, 0x100, URZ ;  /* 0x0000010018207890 */ /* 0x000fc4000fffe03f */
[----:B------:R-:W-:Y:S01]  /*f930*/  UIADD3 UR24, UR24, 0x6100, URZ ;  /* 0x0000610018187890 */ /* 0x000fe2000fffe03f */
[----:B------:R-:W-:Y:S01]  /*f940*/  ISETP.NE.AND P0, PT, R4, 0x2, PT ;  /* 0x000000020400780c */ /* 0x000fe20003f05270 */
[----:B------:R-:W-:Y:S01]  /*f950*/  UMOV UR22, 0x0 ;  /* 0x0000000000167882 */ /* 0x000fe20000000000 */
[----:B------:R-:W-:Y:S01]  /*f960*/  UMOV UR23, 0x10000000 ;  /* 0x1000000000177882 */ /* 0x000fe20000000000 */
[----:B------:R-:W-:Y:S01]  /*f970*/  UIADD3 UR16, UR8, 0x18100, URZ ;  /* 0x0001810008107890 */ /* 0x000fe2000fffe03f */
[----:B------:R-:W-:Y:S01]  /*f980*/  SEL R14, RZ, 0x1, P0 ;  /* 0x00000001ff0e7807 */ /* 0x000fe20000000000 */
[----:B------:R-:W-:Y:S01]  /*f990*/  UIADD3 UR8, UR8, 0x1e100, URZ ;  /* 0x0001e10008087890 */ /* 0x000fe2000fffe03f */
[----:B------:R0:W-:Y:S01]  /*f9a0*/  UTMALDG.3D [UR32], [UR14], desc[UR22] ;  /* 0x000016200e0075b4 */ /* 0x0001e20008011000 */
[----:B------:R-:W-:Y:S01]  /*f9b0*/  UMOV UR25, UR33 ;  /* 0x0000002100197c82 */ /* 0x000fe20008000000 */
[----:B------:R-:W-:Y:S01]  /*f9c0*/  UMOV UR28, UR36 ;  /* 0x00000024001c7c82 */ /* 0x000fe20008000000 */
[----:B------:R-:W-:Y:S01]  /*f9d0*/  UMOV UR27, UR35 ;  /* 0x00000023001b7c82 */ /* 0x000fe20008000000 */
[----:B------:R-:W-:Y:S01]  /*f9e0*/  UMOV UR21, 0x30000 ;  /* 0x0003000000157882 */ /* 0x000fe20000000000 */
[----:B------:R-:W-:Y:S01]  /*f9f0*/  UMOV UR17, UR33 ;  /* 0x0000002100117c82 */ /* 0x000fe20008000000 */
[----:B------:R-:W-:Y:S01]  /*fa00*/  UMOV UR18, UR34 ;  /* 0x0000002200127c82 */ /* 0x000fe20008000000 */
[----:B------:R-:W-:Y:S01]  /*fa10*/  UMOV UR20, UR36 ;  /* 0x0000002400147c82 */ /* 0x000fe20008000000 */
[----:B------:R-:W-:Y:S01]  /*fa20*/  UMOV UR9, UR33 ;  /* 0x0000002100097c82 */ /* 0x000fe20008000000 */
[----:B------:R-:W-:Y:S01]  /*fa30*/  UMOV UR11, UR19 ;  /* 0x00000013000b7c82 */ /* 0x000fe20008000000 */
[----:B------:R-:W-:Y:S01]  /*fa40*/  UMOV UR12, UR36 ;  /* 0x00000024000c7c82 */ /* 0x000fe20008000000 */
[----:B------:R0:W-:Y:S01]  /*fa50*/  UTMALDG.3D [UR24], [UR14], desc[UR22] ;  /* 0x000016180e0075b4 */ /* 0x0001e20008011000 */
[----:B------:R-:W-:Y:S01]  /*fa60*/  UMOV UR10, UR26 ;  /* 0x0000001a000a7c82 */ /* 0x000fe20008000000 */
[----:B------:R-:W-:-:S02]  /*fa70*/  LOP3.LUT R3, R3, R14, RZ, 0x3c, !PT ;  /* 0x0000000e03037212 */ /* 0x000fc400078e3cff */
[----:B------:R-:W-:Y:S01]  /*fa80*/  SEL R4, R4, RZ, P0 ;  /* 0x000000ff04047207 */ /* 0x000fe20000000000 */
[----:B------:R0:W-:Y:S01]  /*fa90*/  UTMALDG.3D.MULTICAST [UR16], [UR42], UR21, desc[UR22] ;  /* 0x000016102a0073b4 */ /* 0x0001e20008011815 */
[----:B------:R0:W-:Y:S02]  /*faa0*/  UTMALDG.3D.MULTICAST [UR8], [UR42], UR21, desc[UR22] ;  /* 0x000016082a0073b4 */ /* 0x0001e40008011815 */
[----:B0-----:R-:W-:Y:S05]  /*fab0*/  @P1 BRA `(.L_x_428) ;  /* 0xfffffffc00081947 */ /* 0x001fea000383ffff */
.L_x_425:
[----:B------:R-:W-:Y:S05]  /*fac0*/  BSYNC B1 ;  /* 0x0000000000017941 */ /* 0x000fea0003800000 */
.L_x_424:
[----:B------:R-:W-:Y:S01]  /*fad0*/  LOP3.LUT P1, RZ, R8, 0xff, RZ, 0xc0, !PT ;  /* 0x000000ff08ff7812 */ /* 0x000fe2000782c0ff */
[----:B------:R-:W-:Y:S01]  /*fae0*/  IMAD.IADD R11, R10, 0x1, R11 ;  /* 0x000000010a0b7824 */ /* 0x000fe200078e020b */
[----:B------:R-:W-:Y:S01]  /*faf0*/  IADD3 R18, P2, R18, UR30, RZ ;  /* 0x0000001e12127c10 */ /* 0x000fe2000ff5e0ff */
[----:B------:R-:W-:Y:S01]  /*fb00*/  ULDC.64 UR8, c[0x0][0x650] ;  /* 0x0001940000087ab9 */ /* 0x000fe20000000a00 */
[----:B------:R-:W-:Y:S01]  /*fb10*/  BSSY B1, `(.L_x_429) ;  /* 0x000006f000017945 */ /* 0x000fe20003800000 */
[----:B------:R-:W-:Y:S01]  /*fb20*/  IMAD.MOV.U32 R16, RZ, RZ, -0x1 ;  /* 0xffffffffff107424 */ /* 0x000fe200078e00ff */
[----:B------:R-:W-:Y:S01]  /*fb30*/  ISETP.GT.U32.AND P0, PT, R11, 0x1, PT ;  /* 0x000000010b00780c */ /* 0x000fe20003f04070 */
[----:B------:R-:W-:Y:S01]  /*fb40*/  IMAD.MOV.U32 R6, RZ, RZ, -0x1 ;  /* 0xffffffffff067424 */ /* 0x000fe200078e00ff */
[----:B------:R-:W-:Y:S02]  /*fb50*/  SHF.R.U32.HI R2, RZ, 0x1, R11 ;  /* 0x00000001ff027819 */ /* 0x000fe4000001160b */
[----:B------:R-:W-:-:S02]  /*fb60*/  ISETP.LT.U32.AND P0, PT, R10, 0x2, P0 ;  /* 0x000000020a00780c */ /* 0x000fc40000701070 */
[----:B------:R-:W-:Y:S01]  /*fb70*/  IADD3.X R17, R17, UR7, RZ, P2, !PT ;  /* 0x0000000711117c10 */ /* 0x000fe200097fe4ff */
[----:B------:R-:W0:Y:S01]  /*fb80*/  @P1 S2R R4, SR_CgaCtaId ;  /* 0x0000000000041919 */ /* 0x000e220000008800 */
[----:B------:R-:W-:Y:S02]  /*fb90*/  @P1 MOV R3, 0x400 ;  /* 0x0000040000031802 */ /* 0x000fe40000000f00 */
[----:B------:R-:W-:Y:S02]  /*fba0*/  ISETP.GE.U32.AND P2, PT, R18, UR8, PT ;  /* 0x0000000812007c0c */ /* 0x000fe4000bf46070 */
[----:B------:R-:W-:Y:S02]  /*fbb0*/  LOP3.LUT R2, R2, 0x1, RZ, 0xc0, !PT ;  /* 0x0000000102027812 */ /* 0x000fe400078ec0ff */
[----:B------:R-:W-:Y:S02]  /*fbc0*/  LOP3.LUT R11, R11, 0x1, RZ, 0xc0, !PT ;  /* 0x000000010b0b7812 */ /* 0x000fe400078ec0ff */
[----:B------:R-:W-:-:S02]  /*fbd0*/  PRMT R8, RZ, 0x7610, R8 ;  /* 0x00007610ff087816 */ /* 0x000fc40000000008 */
[----:B0-----:R-:W-:-:S04]  /*fbe0*/  @P1 LEA R3, R4, R3, 0x18 ;  /* 0x0000000304031211 */ /* 0x001fc800078ec0ff */
[----:B------:R0:W-:Y:S01]  /*fbf0*/  @P1 SYNCS.ARRIVE.TRANS64.A1T0 RZ, [R3+URZ+0x38], RZ ;  /* 0x000038ff03ff19a7 */ /* 0x0001e2000810003f */
[----:B------:R-:W-:-:S04]  /*fc00*/  ISETP.NE.U32.AND P1, PT, R2, 0x1, PT ;  /* 0x000000010200780c */ /* 0x000fc80003f25070 */
[----:B------:R-:W-:Y:S02]  /*fc10*/  ISETP.GT.U32.AND P1, PT, R10, 0x1, !P1 ;  /* 0x000000010a00780c */ /* 0x000fe40004f24070 */
[----:B0-----:R-:W-:Y:S02]  /*fc20*/  SEL R3, RZ, 0x1, !P0 ;  /* 0x00000001ff037807 */ /* 0x001fe40004000000 */
[----:B------:R-:W-:Y:S02]  /*fc30*/  ISETP.GE.U32.AND.EX P0, PT, R17, UR9, PT, P2 ;  /* 0x0000000911007c0c */ /* 0x000fe4000bf06120 */
[----:B------:R-:W-:-:S04]  /*fc40*/  SEL R2, RZ, 0x1, !P1 ;  /* 0x00000001ff027807 */ /* 0x000fc80004800000 */
[----:B------:R-:W-:Y:S01]  /*fc50*/  LOP3.LUT R12, R2, R12, R3, 0x96, !PT ;  /* 0x0000000c020c7212 */ /* 0x000fe200078e9603 */
[----:B------:R-:W-:Y:S01]  /*fc60*/  IMAD.MOV.U32 R3, RZ, RZ, -0x1 ;  /* 0xffffffffff037424 */ /* 0x000fe200078e00ff */
[----:B------:R-:W-:-:S05]  /*fc70*/  PRMT R2, RZ, 0x7610, R2 ;  /* 0x00007610ff027816 */ /* 0x000fca0000000002 */
[----:B------:R-:W-:Y:S05]  /*fc80*/  @P0 BRA `(.L_x_430) ;  /* 0x00000004005c0947 */ /* 0x000fea0003800000 */
[----:B------:R-:W-:Y:S01]  /*fc90*/  ULDC.64 UR8, c[0x0][0x628] ;  /* 0x00018a0000087ab9 */ /* 0x000fe20000000a00 */
[----:B------:R-:W0:Y:S01]  /*fca0*/  S2R R14, SR_CTAID.X ;  /* 0x00000000000e7919 */ /* 0x000e220000002500 */
[----:B------:R-:W-:Y:S01]  /*fcb0*/  ISETP.NE.U32.AND P0, PT, RZ, UR8, PT ;  /* 0x00000008ff007c0c */ /* 0x000fe2000bf05070 */
[----:B------:R-:W-:Y:S01]  /*fcc0*/  ULDC UR11, c[0x0][0x630] ;  /* 0x00018c00000b7ab9 */ /* 0x000fe20000000800 */
[----:B------:R-:W-:Y:S01]  /*fcd0*/  MOV R2, R18 ;  /* 0x0000001200027202 */ /* 0x000fe20000000f00 */
[----:B------:R-:W1:Y:S01]  /*fce0*/  S2R R13, SR_CTAID.Y ;  /* 0x00000000000d7919 */ /* 0x000e620000002600 */
[----:B------:R-:W-:Y:S01]  /*fcf0*/  ISETP.NE.AND.EX P0, PT, RZ, UR9, PT, P0 ;  /* 0x00000009ff007c0c */ /* 0x000fe2000bf05300 */
[----:B------:R-:W-:-:S12]  /*fd00*/  IMAD.MOV.U32 R3, RZ, RZ, R17 ;  /* 0x000000ffff037224 */ /* 0x000fd800078e0011 */
[----:B------:R-:W-:Y:S05]  /*fd10*/  @!P0 BRA `(.L_x_431) ;  /* 0x0000000000288947 */ /* 0x000fea0003800000 */
[----:B------:R-:W-:Y:S02]  /*fd20*/  ULDC UR10, c[0x0][0x634] ;  /* 0x00018d00000a7ab9 */ /* 0x000fe40000000800 */
[----:B------:R-:W-:-:S05]  /*fd30*/  IADD3 R7, P0, R18, UR10, RZ ;  /* 0x0000000a12077c10 */ /* 0x000fca000ff1e0ff */
[----:B------:R-:W-:-:S04]  /*fd40*/  IMAD.X R15, RZ, RZ, R17, P0 ;  /* 0x000000ffff0f7224 */ /* 0x000fc800000e0611 */
[----:B------:R-:W-:-:S04]  /*fd50*/  IMAD.WIDE.U32 R4, R15, UR8, RZ ;  /* 0x000000080f047c25 */ /* 0x000fc8000f8e00ff */
[----:B------:R-:W-:-:S04]  /*fd60*/  IMAD.WIDE.U32 R4, P0, R7, UR9, R4 ;  /* 0x0000000907047c25 */ /* 0x000fc8000f800004 */
[----:B------:R-:W-:-:S04]  /*fd70*/  IMAD.WIDE.U32 R6, R7, UR8, RZ ;  /* 0x0000000807067c25 */ /* 0x000fc8000f8e00ff */
[----:B------:R-:W-:Y:S01]  /*fd80*/  IMAD.X R3, RZ, RZ, RZ, P0 ;  /* 0x000000ffff037224 */ /* 0x000fe200000e06ff */
[----:B------:R-:W-:Y:S01]  /*fd90*/  IADD3 RZ, P0, R7, R4, RZ ;  /* 0x0000000407ff7210 */ /* 0x000fe20007f1e0ff */
[----:B------:R-:W-:-:S04]  /*fda0*/  IMAD.MOV.U32 R2, RZ, RZ, R5 ;  /* 0x000000ffff027224 */ /* 0x000fc800078e0005 */
[----:B------:R-:W-:-:S08]  /*fdb0*/  IMAD.WIDE.U32.X R2, R15, UR9, R2, P0 ;  /* 0x000000090f027c25 */ /* 0x000fd000080e0402 */
.L_x_431:
[--C-:B------:R-:W-:Y:S01]  /*fdc0*/  SHF.R.U64 R6, R2, UR11, R3.reuse ;  /* 0x0000000b02067c19 */ /* 0x100fe20008001203 */
[----:B------:R-:W-:Y:S01]  /*fdd0*/  ULDC.64 UR8, c[0x0][0x620] ;  /* 0x0001880000087ab9 */ /* 0x000fe20000000a00 */
[----:B------:R-:W-:Y:S01]  /*fde0*/  SHF.R.U32.HI R2, RZ, UR11, R3 ;  /* 0x0000000bff027c19 */ /* 0x000fe20008011603 */
[----:B------:R-:W-:Y:S01]  /*fdf0*/  IMAD.MOV.U32 R3, RZ, RZ, R17 ;  /* 0x000000ffff037224 */ /* 0x000fe200078e0011 */
[----:B------:R-:W-:Y:S01]  /*fe00*/  IADD3 R5, P0, RZ, -R6, RZ ;  /* 0x80000006ff057210 */ /* 0x000fe20007f1e0ff */
[----:B------:R-:W2:Y:S01]  /*fe10*/  LDC R23, c[0x0][0x144] ;  /* 0x00005100ff177b82 */ /* 0x000ea20000000800 */
[----:B0-----:R-:W-:Y:S01]  /*fe20*/  I2FP.F32.U32 R7, R14 ;  /* 0x0000000e00077245 */ /* 0x001fe20000201000 */
[----:B------:R-:W-:Y:S01]  /*fe30*/  ULDC.64 UR14, c[0x0][0x640] ;  /* 0x00019000000e7ab9 */ /* 0x000fe20000000a00 */
[----:B------:R-:W-:Y:S01]  /*fe40*/  IADD3.X R2, RZ, ~R2, RZ, P0, !PT ;  /* 0x80000002ff027210 */ /* 0x000fe200007fe4ff */
[----:B------:R-:W-:Y:S01]  /*fe50*/  ULDC UR10, c[0x0][0x608] ;  /* 0x00018200000a7ab9 */ /* 0x000fe20000000800 */
[----:B------:R-:W-:-:S03]  /*fe60*/  ISETP.NE.U32.AND P0, PT, RZ, UR14, PT ;  /* 0x0000000eff007c0c */ /* 0x000fc6000bf05070 */
[----:B------:R-:W-:Y:S01]  /*fe70*/  IMAD R4, R2, UR8, RZ ;  /* 0x0000000802047c24 */ /* 0x000fe2000f8e02ff */
[----:B------:R-:W0:Y:S01]  /*fe80*/  LDC R16, c[0x0][0x148] ;  /* 0x00005200ff107b82 */ /* 0x000e220000000800 */
[----:B------:R-:W-:Y:S01]  /*fe90*/  IMAD.MOV.U32 R2, RZ, RZ, R18 ;  /* 0x000000ffff027224 */ /* 0x000fe200078e0012 */
[----:B------:R-:W-:-:S03]  /*fea0*/  ISETP.NE.AND.EX P0, PT, RZ, UR15, PT, P0 ;  /* 0x0000000fff007c0c */ /* 0x000fc6000bf05300 */
[----:B------:R-:W-:Y:S01]  /*feb0*/  IMAD.WIDE.U32 R2, R5, UR8, R2 ;  /* 0x0000000805027c25 */ /* 0x000fe2000f8e0002 */
[----:B------:R-:W-:-:S03]  /*fec0*/  ULDC UR8, c[0x0][0x150] ;  /* 0x0000540000087ab9 */ /* 0x000fc60000000800 */
[----:B------:R-:W-:Y:S02]  /*fed0*/  IMAD R5, R5, UR9, R4 ;  /* 0x0000000905057c24 */ /* 0x000fe4000f8e0204 */
[----:B------:R-:W-:Y:S01]  /*fee0*/  FMUL R4, R7, UR8 ;  /* 0x0000000807047c20 */ /* 0x000fe20008400000 */
[----:B------:R-:W-:Y:S01]  /*fef0*/  ULDC UR8, c[0x0][0x618] ;  /* 0x0001860000087ab9 */ /* 0x000fe20000000800 */
[----:B------:R-:W-:Y:S01]  /*ff00*/  ULDC UR9, c[0x0][0x154] ;  /* 0x0000550000097ab9 */ /* 0x000fe20000000800 */
[----:B------:R-:W-:-:S03]  /*ff10*/  IMAD.IADD R3, R3, 0x1, R5 ;  /* 0x0000000103037824 */ /* 0x000fc600078e0205 */
[----:B------:R-:W3:Y:S02]  /*ff20*/  F2I.U32.TRUNC.NTZ R4, R4 ;  /* 0x0000000400047305 */ /* 0x000ee4000020f000 */
[----:B------:R-:W-:Y:S02]  /*ff30*/  SHF.R.U64 R7, R2, UR8, R3 ;  /* 0x0000000802077c19 */ /* 0x000fe40008001203 */
[----:B-1----:R-:W-:-:S05]  /*ff40*/  I2FP.F32.U32 R2, R13 ;  /* 0x0000000d00027245 */ /* 0x002fca0000201000 */
[----:B------:R-:W-:Y:S01]  /*ff50*/  FMUL R20, R2, UR9 ;  /* 0x0000000902147c20 */ /* 0x000fe20008400000 */
[----:B------:R-:W-:Y:S01]  /*ff60*/  SHF.R.U32.HI R2, RZ, UR8, R3 ;  /* 0x00000008ff027c19 */ /* 0x000fe20008011603 */
[----:B------:R-:W-:-:S03]  /*ff70*/  ULDC UR8, c[0x0][0x658] ;  /* 0x0001960000087ab9 */ /* 0x000fc60000000800 */
[--C-:B------:R-:W-:Y:S01]  /*ff80*/  SHF.R.U64 R19, R7, UR10, R2.reuse ;  /* 0x0000000a07137c19 */ /* 0x100fe20008001202 */
[----:B------:R-:W1:Y:S01]  /*ff90*/  F2I.U32.TRUNC.NTZ R20, R20 ;  /* 0x0000001400147305 */ /* 0x000e62000020f000 */
[----:B------:R-:W-:Y:S01]  /*ffa0*/  SHF.R.U32.HI R2, RZ, UR10, R2 ;  /* 0x0000000aff027c19 */ /* 0x000fe20008011602 */
[----:B---3--:R-:W-:-:S03]  /*ffb0*/  IMAD.MOV R4, RZ, RZ, -R4 ;  /* 0x000000ffff047224 */ /* 0x008fc600078e0a04 */
[----:B------:R-:W-:Y:S01]  /*ffc0*/  SHF.R.U32.HI R21, RZ, UR8, R2 ;  /* 0x00000008ff157c19 */ /* 0x000fe20008011602 */
[----:B--2---:R-:W-:Y:S01]  /*ffd0*/  IMAD R14, R23, R4, R14 ;  /* 0x00000004170e7224 */ /* 0x004fe200078e020e */
[----:B------:R-:W-:-:S03]  /*ffe0*/  SHF.R.U64 R15, R19, UR8, R2 ;  /* 0x00000008130f7c19 */ /* 0x000fc60008001202 */
[----:B------:R-:W-:Y:S01]  /*fff0*/  IMAD.MOV.U32 R3, RZ, RZ, R21 ;  /* 0x000000ffff037224 */ /* 0x000fe200078e0015 */
[----:B------:R-:W-:Y:S01]  /*10000*/  MOV R2, R15 ;  /* 0x0000000f00027202 */ /* 0x000fe20000000f00 */
[----:B------:R-:W-:Y:S06]  /*10010*/  @!P0 BRA `(.L_x_432) ;  /* 0x0000000000288947 */ /* 0x000fec0003800000 */
[----:B------:R-:W-:Y:S02]  /*10020*/  ULDC UR8, c[0x0][0x64c] ;  /* 0x0001930000087ab9 */ /* 0x000fe40000000800 */
[----:B------:R-:W-:-:S05]  /*10030*/  IADD3 R3, P0, R15, UR8, RZ ;  /* 0x000000080f037c10 */ /* 0x000fca000ff1e0ff */
[----:B------:R-:W-:-:S04]  /*10040*/  IMAD.X R21, RZ, RZ, R21, P0 ;  /* 0x000000ffff157224 */ /* 0x000fc800000e0615 */
[----:B------:R-:W-:-:S04]  /*10050*/  IMAD.WIDE.U32 R4, R21, UR14, RZ ;  /* 0x0000000e15047c25 */ /* 0x000fc8000f8e00ff */
[----:B------:R-:W-:-:S04]  /*10060*/  IMAD.WIDE.U32 R4, P0, R3, UR15, R4 ;  /* 0x0000000f03047c25 */ /* 0x000fc8000f800004 */
[----:B------:R-:W-:-:S04]  /*10070*/  IMAD.WIDE.U32 R2, R3, UR14, RZ ;  /* 0x0000000e03027c25 */ /* 0x000fc8000f8e00ff */
[----:B------:R-:W-:Y:S01]  /*10080*/  IMAD.MOV.U32 R2, RZ, RZ, R5 ;  /* 0x000000ffff027224 */ /* 0x000fe200078e0005 */
[----:B------:R-:W-:Y:S01]  /*10090*/  IADD3 RZ, P1, R3, R4, RZ ;  /* 0x0000000403ff7210 */ /* 0x000fe20007f3e0ff */
[----:B------:R-:W-:-:S04]  /*100a0*/  IMAD.X R3, RZ, RZ, RZ, P0 ;  /* 0x000000ffff037224 */ /* 0x000fc800000e06ff */
[----:B------:R-:W-:-:S08]  /*100b0*/  IMAD.WIDE.U32.X R2, R21, UR15, R2, P1 ;  /* 0x0000000f15027c25 */ /* 0x000fd000088e0402 */
.L_x_432:
[----:B------:R-:W2:Y:S01]  /*100c0*/  LDC R4, c[0x0][0x65c] ;  /* 0x00019700ff047b82 */ /* 0x000ea20000000800 */
[----:B------:R-:W-:Y:S01]  /*100d0*/  ULDC UR8, c[0x0][0x648] ;  /* 0x0001920000087ab9 */ /* 0x000fe20000000800 */
[----:B------:R-:W-:Y:S01]  /*100e0*/  LOP3.LUT R19, R19, UR6, RZ, 0xc0, !PT ;  /* 0x0000000613137c12 */ /* 0x000fe2000f8ec0ff */
[----:B------:R-:W-:Y:S01]  /*100f0*/  ULDC UR9, c[0x0][0x610] ;  /* 0x0001840000097ab9 */ /* 0x000fe20000000800 */
[----:B------:R-:W-:Y:S01]  /*10100*/  SHF.R.U64 R2, R2, UR8, R3 ;  /* 0x0000000802027c19 */ /* 0x000fe20008001203 */
[----:B------:R-:W-:Y:S01]  /*10110*/  ULDC UR8, c[0x0][0x638] ;  /* 0x00018e0000087ab9 */ /* 0x000fe20000000800 */
[----:B-1----:R-:W-:Y:S01]  /*10120*/  IADD3 R20, -R20, RZ, RZ ;  /* 0x000000ff14147210 */ /* 0x002fe20007ffe1ff */
[----:B------:R-:W-:Y:S02]  /*10130*/  IMAD.MOV.U32 R3, RZ, RZ, 0x1 ;  /* 0x00000001ff037424 */ /* 0x000fe400078e00ff */
[----:B------:R-:W-:Y:S01]  /*10140*/  IMAD R19, R2, UR5, R19 ;  /* 0x0000000502137c24 */ /* 0x000fe2000f8e0213 */
[----:B--2---:R-:W-:Y:S01]  /*10150*/  ISETP.NE.AND P0, PT, R4, 0x1, PT ;  /* 0x000000010400780c */ /* 0x004fe20003f05270 */
[----:B------:R-:W-:Y:S01]  /*10160*/  IMAD.MOV R4, RZ, RZ, -R2 ;  /* 0x000000ffff047224 */ /* 0x000fe200078e0a02 */
[----:B------:R-:W-:-:S03]  /*10170*/  LOP3.LUT R2, R7, UR4, RZ, 0xc0, !PT ;  /* 0x0000000407027c12 */ /* 0x000fc6000f8ec0ff */
[----:B------:R-:W-:Y:S01]  /*10180*/  IMAD R15, R4, UR8, R15 ;  /* 0x00000008040f7c24 */ /* 0x000fe2000f8e020f */
[----:B------:R-:W-:-:S03]  /*10190*/  ULDC UR8, c[0x0][0x600] ;  /* 0x0001800000087ab9 */ /* 0x000fc60000000800 */
[--C-:B------:R-:W-:Y:S01]  /*101a0*/  IMAD R15, R15, UR8, R2.reuse ;  /* 0x000000080f0f7c24 */ /* 0x100fe2000f8e0202 */
[----:B------:R-:W-:-:S03]  /*101b0*/  PRMT R2, R3, 0x7610, R2 ;  /* 0x0000761003027816 */ /* 0x000fc60000000002 */
[----:B0-----:R-:W-:-:S04]  /*101c0*/  @P0 IMAD R14, R16, R20, R13 ;  /* 0x00000014100e0224 */ /* 0x001fc800078e020d */
[----:B------:R-:W-:-:S05]  /*101d0*/  IMAD R14, R19, UR9, R14 ;  /* 0x00000009130e7c24 */ /* 0x000fca000f8e020e */
[----:B------:R-:W-:Y:S02]  /*101e0*/  SEL R16, R15, R14, !P0 ;  /* 0x0000000e0f107207 */ /* 0x000fe40004000000 */
[----:B------:R-:W-:-:S07]  /*101f0*/  SEL R3, R14, R15, !P0 ;  /* 0x0000000f0e037207 */ /* 0x000fce0004000000 */
.L_x_430:
[----:B------:R-:W-:Y:S05]  /*10200*/  BSYNC B1 ;  /* 0x0000000000017941 */ /* 0x000fea0003800000 */
.L_x_429:
[----:B------:R-:W-:-:S13]  /*10210*/  LOP3.LUT P0, RZ, R2, 0xff, RZ, 0xc0, !PT ;  /* 0x000000ff02ff7812 */ /* 0x000fda000780c0ff */
[----:B------:R-:W-:Y:S05]  /*10220*/  @P0 BRA `(.L_x_433) ;  /* 0xfffffff000f40947 */ /* 0x000fea000383ffff */
[----:B------:R-:W-:Y:S05]  /*10230*/  BSYNC B0 ;  /* 0x0000000000007941 */ /* 0x000fea0003800000 */
.L_x_422:
[----:B------:R-:W-:-:S03]  /*10240*/  UMOV UR8, 0xffffffff ;  /* 0xffffffff00087882 */ /* 0x000fc60000000000 */
[----:B------:R-:W-:Y:S05]  /*10250*/  BRA.DIV UR8, `(.L_x_434) ;  /* 0x0000000208d07947 */ /* 0x000fea000b800000 */
[----:B------:R-:W-:-:S13]  /*10260*/  ELECT P6, URZ, PT ;  /* 0x00000000003f782f */ /* 0x000fda00038c0000 */
.L_x_446:
[----:B------:R-:W-:Y:S04]  /*10270*/  BSSY B0, `(.L_x_435) ;  /* 0x000001a000007945 */ /* 0x000fe80003800000 */
[----:B------:R-:W-:Y:S05]  /*10280*/  @!P6 BRA `(.L_x_436) ;  /* 0x000000000060e947 */ /* 0x000fea0003800000 */
[----:B------:R-:W-:-:S04]  /*10290*/  ULOP3.LUT UR8, UR40, 0x2, URZ, 0xfc, !UPT ;  /* 0x0000000228087892 */ /* 0x000fc8000f8efc3f */
[----:B------:R-:W-:-:S06]  /*102a0*/  UISETP.NE.AND UP0, UPT, UR8, 0x3, UPT ;  /* 0x000000030800788c */ /* 0x000fcc000bf05270 */
[----:B------:R-:W-:-:S13]  /*102b0*/  PLOP3.LUT P0, PT, PT, PT, UP0, 0x80, 0x0 ;  /* 0x000000000000781c */ /* 0x000fda0003f0f008 */
[----:B------:R-:W-:Y:S05]  /*102c0*/  @!P0 BRA `(.L_x_437) ;  /* 0x0000000000048947 */ /* 0x000fea0003800000 */
[----:B------:R-:W-:Y:S01]  /*102d0*/  BPT.TRAP 0x1 ;  /* 0x000000040000795c */ /* 0x000fe20000300000 */
.L_x_437:
[----:B------:R-:W0:Y:S01]  /*102e0*/  S2R R3, SR_CgaCtaId ;  /* 0x0000000000037919 */ /* 0x000e220000008800 */
[----:B------:R-:W-:Y:S02]  /*102f0*/  MOV R0, 0x400 ;  /* 0x0000040000007802 */ /* 0x000fe40000000f00 */
[----:B------:R-:W-:Y:S02]  /*10300*/  SHF.L.U32 R2, R12, 0x1f, RZ ;  /* 0x0000001f0c027819 */ /* 0x000fe400000006ff */
[----:B0-----:R-:W-:-:S05]  /*10310*/  LEA R0, R3, R0, 0x18 ;  /* 0x0000000003007211 */ /* 0x001fca00078ec0ff */
[----:B------:R-:W-:-:S04]  /*10320*/  VIADD R0, R0, 0x10 ;  /* 0x0000001000007836 */ /* 0x000fc80000000000 */
[C---:B------:R-:W-:Y:S01]  /*10330*/  IMAD R5, R11.reuse, 0x8, R0 ;  /* 0x000000080b057824 */ /* 0x040fe200078e0200 */
[----:B------:R-:W-:-:S03]  /*10340*/  IADD3 R11, R11, 0x1, RZ ;  /* 0x000000010b0b7810 */ /* 0x000fc60007ffe0ff */
[----:B------:R-:W0:Y:S01]  /*10350*/  SYNCS.PHASECHK.TRANS64.TRYWAIT P0, [R5+URZ], R2 ;  /* 0x00000002050075a7 */ /* 0x000e22000800017f */
[----:B------:R-:W-:-:S04]  /*10360*/  ISETP.NE.AND P1, PT, R11, 0x2, PT ;  /* 0x000000020b00780c */ /* 0x000fc80003f25270 */
[----:B------:R-:W-:Y:S02]  /*10370*/  SEL R3, RZ, 0x1, P1 ;  /* 0x00000001ff037807 */ /* 0x000fe40000800000 */
[----:B------:R-:W-:Y:S02]  /*10380*/  SEL R11, R11, RZ, P1 ;  /* 0x000000ff0b0b7207 */ /* 0x000fe40000800000 */
[----:B------:R-:W-:Y:S01]  /*10390*/  LOP3.LUT R3, R12, R3, RZ, 0x3c, !PT ;  /* 0x000000030c037212 */ /* 0x000fe200078e3cff */
[----:B0-----:R-:W-:Y:S06]  /*103a0*/  @!P0 BRA `(.L_x_438) ;  /* 0x00000000009c8947 */ /* 0x001fec0003800000 */
.L_x_447:
[----:B------:R-:W-:Y:S01]  /*103b0*/  IMAD R11, R11, 0x8, R0 ;  /* 0x000000080b0b7824 */ /* 0x000fe200078e0200 */
[----:B------:R-:W-:-:S07]  /*103c0*/  SHF.L.U32 R0, R3, 0x1f, RZ ;  /* 0x0000001f03007819 */ /* 0x000fce00000006ff */
.L_x_439:
[----:B-1----:R1:W2:Y:S02]  /*103d0*/  SYNCS.PHASECHK.TRANS64.TRYWAIT P0, [R11+URZ], R0 ;  /* 0x000000000b0075a7 */ /* 0x0022a4000800017f */
[----:B--2---:R-:W-:Y:S05]  /*103e0*/  @!P0 NANOSLEEP.SYNCS 0x989680 ;  /* 0x009896800000895d */ /* 0x004fea0003900000 */
[----:B------:R-:W2:Y:S02]  /*103f0*/  @!P0 SYNCS.PHASECHK.TRANS64 P0, [R11+URZ], R0 ;  /* 0x000000000b0085a7 */ /* 0x000ea4000800007f */
[----:B--2---:R-:W-:Y:S05]  /*10400*/  @!P0 BRA `(.L_x_439) ;  /* 0xfffffffc00f08947 */ /* 0x004fea000383ffff */
.L_x_436:
[----:B------:R-:W-:Y:S05]  /*10410*/  BSYNC B0 ;  /* 0x0000000000007941 */ /* 0x000fea0003800000 */
.L_x_435:
[----:B------:R-:W-:Y:S05]  /*10420*/  EXIT ;  /* 0x000000000000794d */ /* 0x000fea0003800000 */
.L_x_21:
[----:B-1----:R1:W2:Y:S02]  /*10430*/  SYNCS.PHASECHK.TRANS64.TRYWAIT P1, [R3+URZ], R0 ;  /* 0x00000000030075a7 */ /* 0x0022a4000802017f */
[----:B--2---:R-:W-:Y:S05]  /*10440*/  @!P1 NANOSLEEP.SYNCS 0x989680 ;  /* 0x009896800000995d */ /* 0x004fea0003900000 */
[----:B------:R-:W2:Y:S02]  /*10450*/  @!P1 SYNCS.PHASECHK.TRANS64 P1, [R3+URZ], R0 ;  /* 0x00000000030095a7 */ /* 0x000ea4000802007f */
[----:B--2---:R-:W-:Y:S05]  /*10460*/  @!P1 BRA `(.L_x_21) ;  /* 0xfffffffc00f09947 */ /* 0x004fea000383ffff */
[----:B------:R-:W-:Y:S05]  /*10470*/  BRA `(.L_x_20) ;  /* 0xffffff1000387947 */ /* 0x000fea000383ffff */
.L_x_26:
[----:B-1----:R1:W2:Y:S02]  /*10480*/  SYNCS.PHASECHK.TRANS64.TRYWAIT P1, [R3+URZ], R0 ;  /* 0x00000000030075a7 */ /* 0x0022a4000802017f */
[----:B--2---:R-:W-:Y:S05]  /*10490*/  @!P1 NANOSLEEP.SYNCS 0x989680 ;  /* 0x009896800000995d */ /* 0x004fea0003900000 */
[----:B------:R-:W2:Y:S02]  /*104a0*/  @!P1 SYNCS.PHASECHK.TRANS64 P1, [R3+URZ], R0 ;  /* 0x00000000030095a7 */ /* 0x000ea4000802007f */
[----:B--2---:R-:W-:Y:S05]  /*104b0*/  @!P1 BRA `(.L_x_26) ;  /* 0xfffffffc00f09947 */ /* 0x004fea000383ffff */
[----:B------:R-:W-:Y:S05]  /*104c0*/  BRA `(.L_x_25) ;  /* 0xffffff18003c7947 */ /* 0x000fea000383ffff */
.L_x_423:
[----:B------:R-:W-:Y:S01]  /*104d0*/  BSSY B1, `(.L_x_440) ;  /* 0x0000006000017945 */ /* 0x000fe20003800000 */
[----:B------:R-:W-:-:S07]  /*104e0*/  IMAD.MOV.U32 R15, RZ, RZ, -0x1 ;  /* 0xffffffffff0f7424 */ /* 0x000fce00078e00ff */
[----:B------:R-:W-:Y:S05]  /*104f0*/  WARPSYNC.COLLECTIVE R15, `(.L_x_441) ;  /* 0x000000000f0c7348 */ /* 0x000fea0003c00000 */
[----:B------:R-:W-:Y:S02]  /*10500*/  ELECT P6, UR62, PT ;  /* 0x00000000003e782f */ /* 0x000fe400038c0000 */
[----:B------:R-:W-:Y:S01]  /*10510*/  MOV R14, UR62 ;  /* 0x0000003e000e7c02 */ /* 0x000fe20008000f00 */
[----:B------:R-:W-:Y:S10]  /*10520*/  ENDCOLLECTIVE ;  /* 0x000000000000791b */ /* 0x000ff40003800000 */
.L_x_441:
[----:B------:R-:W-:Y:S05]  /*10530*/  BSYNC B1 ;  /* 0x0000000000017941 */ /* 0x000fea0003800000 */
.L_x_440:
[----:B------:R-:W-:Y:S05]  /*10540*/  BRA `(.L_x_442) ;  /* 0xfffffff000387947 */ /* 0x000fea000383ffff */
.L_x_426:
[----:B0-----:R0:W2:Y:S02]  /*10550*/  SYNCS.PHASECHK.TRANS64.TRYWAIT P0, [R14+URZ+0x10], R5 ;  /* 0x000010050e0075a7 */ /* 0x0010a4000800017f */
[----:B--2---:R-:W-:Y:S05]  /*10560*/  @!P0 NANOSLEEP.SYNCS 0x989680 ;  /* 0x009896800000895d */ /* 0x004fea0003900000 */
[----:B------:R-:W2:Y:S02]  /*10570*/  @!P0 SYNCS.PHASECHK.TRANS64 P0, [R14+URZ+0x10], R5 ;  /* 0x000010050e0085a7 */ /* 0x000ea4000800007f */
[----:B--2---:R-:W-:Y:S05]  /*10580*/  @!P0 BRA `(.L_x_426) ;  /* 0xfffffffc00f08947 */ /* 0x004fea000383ffff */
[----:B------:R-:W-:Y:S05]  /*10590*/  BRA `(.L_x_443) ;  /* 0xfffffff000787947 */ /* 0x000fea000383ffff */
.L_x_434:
[----:B------:R-:W-:Y:S01]  /*105a0*/  BSSY B0, `(.L_x_444) ;  /* 0x0000006000007945 */ /* 0x000fe20003800000 */
[----:B------:R-:W-:-:S07]  /*105b0*/  IMAD.MOV.U32 R15, RZ, RZ, -0x1 ;  /* 0xffffffffff0f7424 */ /* 0x000fce00078e00ff */
[----:B------:R-:W-:Y:S05]  /*105c0*/  WARPSYNC.COLLECTIVE R15, `(.L_x_445) ;  /* 0x000000000f0c7348 */ /* 0x000fea0003c00000 */
[----:B------:R-:W-:Y:S02]  /*105d0*/  ELECT P6, UR62, PT ;  /* 0x00000000003e782f */ /* 0x000fe400038c0000 */
[----:B------:R-:W-:Y:S01]  /*105e0*/  MOV R14, UR62 ;  /* 0x0000003e000e7c02 */ /* 0x000fe20008000f00 */
[----:B------:R-:W-:Y:S10]  /*105f0*/  ENDCOLLECTIVE ;  /* 0x000000000000791b */ /* 0x000ff40003800000 */
.L_x_445:
[----:B------:R-:W-:Y:S05]  /*10600*/  BSYNC B0 ;  /* 0x0000000000007941 */ /* 0x000fea0003800000 */
.L_x_444:
[----:B------:R-:W-:Y:S05]  /*10610*/  BRA `(.L_x_446) ;  /* 0xfffffffc00147947 */ /* 0x000fea000383ffff */
.L_x_438:
[----:B0-----:R0:W1:Y:S02]  /*10620*/  SYNCS.PHASECHK.TRANS64.TRYWAIT P0, [R5+URZ], R2 ;  /* 0x00000002050075a7 */ /* 0x001064000800017f */
[----:B-1----:R-:W-:Y:S05]  /*10630*/  @!P0 NANOSLEEP.SYNCS 0x989680 ;  /* 0x009896800000895d */ /* 0x002fea0003900000 */
[----:B------:R-:W1:Y:S02]  /*10640*/  @!P0 SYNCS.PHASECHK.TRANS64 P0, [R5+URZ], R2 ;  /* 0x00000002050085a7 */ /* 0x000e64000800007f */
[----:B-1----:R-:W-:Y:S05]  /*10650*/  @!P0 BRA `(.L_x_438) ;  /* 0xfffffffc00f08947 */ /* 0x002fea000383ffff */
[----:B------:R-:W-:Y:S05]  /*10660*/  BRA `(.L_x_447) ;  /* 0xfffffffc00507947 */ /* 0x000fea000383ffff */
.L_x_448:
[----:B------:R-:W-:-:S00]  /*10670*/  BRA `(.L_x_448) ;  /* 0xfffffffc00fc7947 */ /* 0x000fc0000383ffff */
[----:B------:R-:W-:-:S00]  /*10680*/  NOP ;  /* 0x0000000000007918 */ /* 0x000fc00000000000 */
[----:B------:R-:W-:-:S00]  /*10690*/  NOP ;  /* 0x0000000000007918 */ /* 0x000fc00000000000 */
[----:B------:R-:W-:-:S00]  /*106a0*/  NOP ;  /* 0x0000000000007918 */ /* 0x000fc00000000000 */
[----:B------:R-:W-:-:S00]  /*106b0*/  NOP ;  /* 0x0000000000007918 */ /* 0x000fc00000000000 */
[----:B------:R-:W-:-:S00]  /*106c0*/  NOP ;  /* 0x0000000000007918 */ /* 0x000fc00000000000 */
[----:B------:R-:W-:-:S00]  /*106d0*/  NOP ;  /* 0x0000000000007918 */ /* 0x000fc00000000000 */
[----:B------:R-:W-:-:S00]  /*106e0*/  NOP ;  /* 0x0000000000007918 */ /* 0x000fc00000000000 */
[----:B------:R-:W-:-:S00]  /*106f0*/  NOP ;  /* 0x0000000000007918 */ /* 0x000fc00000000000 */
.L_x_449:


//--------------------- .nv.global.init           --------------------------
	.section	.nv.global.init,"aw",@progbits
.nv.global.init:
	.type		$str$22,@object
	.size		$str$22,($str$23 - $str$22)
$str$22:
        /*0000*/ 	.byte	0x6b, 0x5f, 0x74, 0x69, 0x6c, 0x65, 0x5f, 0x63, 0x6f, 0x75, 0x6e, 0x74, 0x20, 0x3e, 0x3d, 0x20
        /*0010*/ 	.byte	0x31, 0x00
	.type		$str$23,@object
	.size		$str$23,(__unnamed_1 - $str$23)
$str$23:
        /*0012*/ 	.byte	0x2f, 0x74, 0x6d, 0x70, 0x2f, 0x63, 0x75, 0x74, 0x6c, 0x61, 0x73, 0x73, 0x5f, 0x73, 0x77, 0x65
        /*0022*/ 	.byte	0x65, 0x70, 0x5f, 0x73, 0x72, 0x63, 0x2f, 0x69, 0x6e, 0x63, 0x6c, 0x75, 0x64, 0x65, 0x2f, 0x63
        /*0032*/ 	.byte	0x75, 0x74, 0x6c, 0x61, 0x73, 0x73, 0x2f, 0x67, 0x65, 0x6d, 0x6d, 0x2f, 0x63, 0x6f, 0x6c, 0x6c
        /*0042*/ 	.byte	0x65, 0x63, 0x74, 0x69, 0x76, 0x65, 0x2f, 0x73, 0x6d, 0x39, 0x30, 0x5f, 0x6d, 0x6d, 0x61, 0x5f
        /*0052*/ 	.byte	0x74, 0x6d, 0x61, 0x5f, 0x67, 0x6d, 0x6d, 0x61, 0x5f, 0x73, 0x73, 0x5f, 0x77, 0x61, 0x72, 0x70
        /*0062*/ 	.byte	0x73, 0x70, 0x65, 0x63, 0x69, 0x61, 0x6c, 0x69, 0x7a, 0x65, 0x64, 0x2e, 0x68, 0x70, 0x70, 0x00
	.type		__unnamed_1,@object
	.size		__unnamed_1,(.L_0 - __unnamed_1)
__unnamed_1:
        /*0072*/ 	.byte	0x76, 0x6f, 0x69, 0x64, 0x20, 0x63, 0x75, 0x74, 0x6c, 0x61, 0x73, 0x73, 0x3a, 0x3a, 0x67, 0x65
        /* <DEDUP_REMOVED lines=180> */
        /*0bc2*/ 	.byte	0x65, 0x6e, 0x74, 0x69, 0x74, 0x79, 0x5d, 0x00
.L_0:


//--------------------- .nv.shared._ZN7cutlass13device_kernelINS_4gemm6kernel13GemmUniversalIN4cute5tupleIJiiiiEEENS1_10collective13CollectiveMmaINS1_34MainloopSm90TmaGmmaWarpSpecializedILi2ENS5_IJNS4_1CILi2EEENSA_ILi1EEESC_EEENS1_35KernelTmaWarpSpecializedCooperativeEEENS5_IJNSA_ILi192EEESG_NSA_ILi128EEEEEENS_6half_tENS5_IJlSC_lEEESJ_SK_NS4_8TiledMMAINS4_8MMA_AtomIJNS4_4SM904GMMA26MMA_64x192x16_F32F16F16_SSILNSO_5MajorE0ELSQ_0ELNSO_7ScaleInE1ELSR_1EEEEEENS4_6LayoutISD_NS5_IJSC_NSA_ILi0EEESV_EEEEENS5_IJNS4_10UnderscoreESY_SY_EEEEENS4_13SM90_TMA_LOADENS4_14ComposedLayoutINS4_7SwizzleILi3ELi4ELi3EEENS4_18smem_ptr_flag_bitsILi16EEENSU_INS5_IJNSA_ILi8EEENSA_ILi64EEEEEENS5_IJS18_SC_EEEEEEEvNS4_8identityENS4_23SM90_TMA_LOAD_MULTICASTES1C_vS1D_EENS_8epilogue10collective6detail29Sm90TmaWarpSpecializedAdapterINS1H_15DefaultEpilogueISJ_SK_SK_NS1G_6thread17LinearCombinationISJ_Li1EffLNS1L_9ScaleType4KindE0ELNS_15FloatRoundStyleE2ESJ_EENS1_15EpilogueDefaultEEEEEvvEEEEvNT_6ParamsE --------------------------
	.section	.nv.shared._ZN7cutlass13device_kernelINS_4gemm6kernel13GemmUniversalIN4cute5tupleIJiiiiEEENS1_10collective13CollectiveMmaINS1_34MainloopSm90TmaGmmaWarpSpecializedILi2ENS5_IJNS4_1CILi2EEENSA_ILi1EEESC_EEENS1_35KernelTmaWarpSpecializedCooperativeEEENS5_IJNSA_ILi192EEESG_NSA_ILi128EEEEEENS_6half_tENS5_IJlSC_lEEESJ_SK_NS4_8TiledMMAINS4_8MMA_AtomIJNS4_4SM904GMMA26MMA_64x192x16_F32F16F16_SSILNSO_5MajorE0ELSQ_0ELNSO_7ScaleInE1ELSR_1EEEEEENS4_6LayoutISD_NS5_IJSC_NSA_ILi0EEESV_EEEEENS5_IJNS4_10UnderscoreESY_SY_EEEEENS4_13SM90_TMA_LOADENS4_14ComposedLayoutINS4_7SwizzleILi3ELi4ELi3EEENS4_18smem_ptr_flag_bitsILi16EEENSU_INS5_IJNSA_ILi8EEENSA_ILi64EEEEEENS5_IJS18_SC_EEEEEEEvNS4_8identityENS4_23SM90_TMA_LOAD_MULTICASTES1C_vS1D_EENS_8epilogue10collective6detail29Sm90TmaWarpSpecializedAdapterINS1H_15DefaultEpilogueISJ_SK_SK_NS1G_6thread17LinearCombinationISJ_Li1EffLNS1L_9ScaleType4KindE0ELNS_15FloatRoundStyleE2ESJ_EENS1_15EpilogueDefaultEEEEEvvEEEEvNT_6ParamsE,"aw",@nobits
	.sectionflags	@""
	.align	16
	.zero		1024


//--------------------- .nv.shared.reserved.0     --------------------------
	.section	.nv.shared.reserved.0,"aw",@nobits
	.weak		__nv_reservedSMEM_offset_0_alias
	.size		__nv_reservedSMEM_offset_0_alias, 0, 0
	.other		__nv_reservedSMEM_offset_0_alias,@"STO_CUDA_RESERVED_SHARED STV_DEFAULT"
__nv_reservedSMEM_offset_0_alias:
	.zero		0


//--------------------- .nv.global                --------------------------
	.section	.nv.global,"aw",@nobits
.nv.global:
	.type		_ZN40_INTERNAL_57ad6967_4_k_cu_22cbc02e_123194cute1_E,@object
	.size		_ZN40_INTERNAL_57ad6967_4_k_cu_22cbc02e_123194cute1_E,(_ZN40_INTERNAL_57ad6967_4_k_cu_22cbc02e_123194cuda3std3__45__cpo6cbeginE - _ZN40_INTERNAL_57ad6967_4_k_cu_22cbc02e_123194cute1_E)
_ZN40_INTERNAL_57ad6967_4_k_cu_22cbc02e_123194cute1_E:
	.zero		1
	.type		_ZN40_INTERNAL_57ad6967_4_k_cu_22cbc02e_123194cuda3std3__45__cpo6cbeginE,@object
	.size		_ZN40_INTERNAL_57ad6967_4_k_cu_22cbc02e_123194cuda3std3__45__cpo6cbeginE,(_ZN40_INTERNAL_57ad6967_4_k_cu_22cbc02e_123194cuda3std3__48in_placeE - _ZN40_INTERNAL_57ad6967_4_k_cu_22cbc02e_123194cuda3std3__45__cpo6cbeginE)
_ZN40_INTERNAL_57ad6967_4_k_cu_22cbc02e_123194cuda3std3__45__cpo6cbeginE:
	.zero		1
	.type		_ZN40_INTERNAL_57ad6967_4_k_cu_22cbc02e_123194cuda3std3__48in_placeE,@object
	.size		_ZN40_INTERNAL_57ad6967_4_k_cu_22cbc02e_123194cuda3std3__48in_placeE,(_ZN40_INTERNAL_57ad6967_4_k_cu_22cbc02e_123194cuda3std6ranges3__45__cpo9iter_moveE - _ZN40_INTERNAL_57ad6967_4_k_cu_22cbc02e_123194cuda3std3__48in_placeE)
_ZN40_INTERNAL_57ad6967_4_k_cu_22cbc02e_123194cuda3std3__48in_placeE:
	.zero		1
	.type		_ZN40_INTERNAL_57ad6967_4_k_cu_22cbc02e_123194cuda3std6ranges3__45__cpo9iter_moveE,@object
	.size		_ZN40_INTERNAL_57ad6967_4_k_cu_22cbc02e_123194cuda3std6ranges3__45__cpo9iter_moveE,(_ZN40_INTERNAL_57ad6967_4_k_cu_22cbc02e_123194cuda3std3__45__cpo5beginE - _ZN40_INTERNAL_57ad6967_4_k_cu_22cbc02e_123194cuda3std6ranges3__45__cpo9iter_moveE)
_ZN40_INTERNAL_57ad6967_4_k_cu_22cbc02e_123194cuda3std6ranges3__45__cpo9iter_moveE:
	.zero		1
	.type		_ZN40_INTERNAL_57ad6967_4_k_cu_22cbc02e_123194cuda3std3__45__cpo5beginE,@object
	.size		_ZN40_INTERNAL_57ad6967_4_k_cu_22cbc02e_123194cuda3std3__45__cpo5beginE,(_ZN40_INTERNAL_57ad6967_4_k_cu_22cbc02e_123194cuda3std3__442_GLOBAL__N__57ad6967_4_k_cu_22cbc02e_123196ignoreE - _ZN40_INTERNAL_57ad6967_4_k_cu_22cbc02e_123194cuda3std3__45__cpo5beginE)
_ZN40_INTERNAL_57ad6967_4_k_cu_22cbc02e_123194cuda3std3__45__cpo5beginE:
	.zero		1
	.type		_ZN40_INTERNAL_57ad6967_4_k_cu_22cbc02e_123194cuda3std3__442_GLOBAL__N__57ad6967_4_k_cu_22cbc02e_123196ignoreE,@object
	.size		_ZN40_INTERNAL_57ad6967_4_k_cu_22cbc02e_123194cuda3std3__442_GLOBAL__N__57ad6967_4_k_cu_22cbc02e_123196ignoreE,(_ZN40_INTERNAL_57ad6967_4_k_cu_22cbc02e_123194cute7productE - _ZN40_INTERNAL_57ad6967_4_k_cu_22cbc02e_123194cuda3std3__442_GLOBAL__N__57ad6967_4_k_cu_22cbc02e_123196ignoreE)
_ZN40_INTERNAL_57ad6967_4_k_cu_22cbc02e_123194cuda3std3__442_GLOBAL__N__57ad6967_4_k_cu_22cbc02e_123196ignoreE:
	.zero		1
	.type		_ZN40_INTERNAL_57ad6967_4_k_cu_22cbc02e_123194cute7productE,@object
	.size		_ZN40_INTERNAL_57ad6967_4_k_cu_22cbc02e_123194cute7productE,(_ZN40_INTERNAL_57ad6967_4_k_cu_22cbc02e_123194cuda3std3__45__cpo3endE - _ZN40_INTERNAL_57ad6967_4_k_cu_22cbc02e_123194cute7productE)
_ZN40_INTERNAL_57ad6967_4_k_cu_22cbc02e_123194cute7productE:
	.zero		1
	.type		_ZN40_INTERNAL_57ad6967_4_k_cu_22cbc02e_123194cuda3std3__45__cpo3endE,@object
	.size		_ZN40_INTERNAL_57ad6967_4_k_cu_22cbc02e_123194cuda3std3__45__cpo3endE,(_ZN40_INTERNAL_57ad6967_4_k_cu_22cbc02e_123194cuda3std3__419piecewise_constructE - _ZN40_INTERNAL_57ad6967_4_k_cu_22cbc02e_123194cuda3std3__45__cpo3endE)
_ZN40_INTERNAL_57ad6967_4_k_cu_22cbc02e_123194cuda3std3__45__cpo3endE:
	.zero		1
	.type		_ZN40_INTERNAL_57ad6967_4_k_cu_22cbc02e_123194cuda3std3__419piecewise_constructE,@object
	.size		_ZN40_INTERNAL_57ad6967_4_k_cu_22cbc02e_123194cuda3std3__419piecewise_constructE,(_ZN40_INTERNAL_57ad6967_4_k_cu_22cbc02e_123194cuda3std3__45__cpo4cendE - _ZN40_INTERNAL_57ad6967_4_k_cu_22cbc02e_123194cuda3std3__419piecewise_constructE)
_ZN40_INTERNAL_57ad6967_4_k_cu_22cbc02e_123194cuda3std3__419piecewise_constructE:
	.zero		1
	.type		_ZN40_INTERNAL_57ad6967_4_k_cu_22cbc02e_123194cuda3std3__45__cpo4cendE,@object
	.size		_ZN40_INTERNAL_57ad6967_4_k_cu_22cbc02e_123194cuda3std3__45__cpo4cendE,(_ZN40_INTERNAL_57ad6967_4_k_cu_22cbc02e_123194cuda3std6ranges3__45__cpo4swapE - _ZN40_INTERNAL_57ad6967_4_k_cu_22cbc02e_123194cuda3std3__45__cpo4cendE)
_ZN40_INTERNAL_57ad6967_4_k_cu_22cbc02e_123194cuda3std3__45__cpo4cendE:
	.zero		1
	.type		_ZN40_INTERNAL_57ad6967_4_k_cu_22cbc02e_123194cuda3std6ranges3__45__cpo4swapE,@object
	.size		_ZN40_INTERNAL_57ad6967_4_k_cu_22cbc02e_123194cuda3std6ranges3__45__cpo4swapE,(.L_8 - _ZN40_INTERNAL_57ad6967_4_k_cu_22cbc02e_123194cuda3std6ranges3__45__cpo4swapE)
_ZN40_INTERNAL_57ad6967_4_k_cu_22cbc02e_123194cuda3std6ranges3__45__cpo4swapE:
	.zero		1
.L_8:


//--------------------- .nv.constant0._ZN7cutlass13device_kernelINS_4gemm6kernel13GemmUniversalIN4cute5tupleIJiiiiEEENS1_10collective13CollectiveMmaINS1_34MainloopSm90TmaGmmaWarpSpecializedILi2ENS5_IJNS4_1CILi2EEENSA_ILi1EEESC_EEENS1_35KernelTmaWarpSpecializedCooperativeEEENS5_IJNSA_ILi192EEESG_NSA_ILi128EEEEEENS_6half_tENS5_IJlSC_lEEESJ_SK_NS4_8TiledMMAINS4_8MMA_AtomIJNS4_4SM904GMMA26MMA_64x192x16_F32F16F16_SSILNSO_5MajorE0ELSQ_0ELNSO_7ScaleInE1ELSR_1EEEEEENS4_6LayoutISD_NS5_IJSC_NSA_ILi0EEESV_EEEEENS5_IJNS4_10UnderscoreESY_SY_EEEEENS4_13SM90_TMA_LOADENS4_14ComposedLayoutINS4_7SwizzleILi3ELi4ELi3EEENS4_18smem_ptr_flag_bitsILi16EEENSU_INS5_IJNSA_ILi8EEENSA_ILi64EEEEEENS5_IJS18_SC_EEEEEEEvNS4_8identityENS4_23SM90_TMA_LOAD_MULTICASTES1C_vS1D_EENS_8epilogue10collective6detail29Sm90TmaWarpSpecializedAdapterINS1H_15DefaultEpilogueISJ_SK_SK_NS1G_6thread17LinearCombinationISJ_Li1EffLNS1L_9ScaleType4KindE0ELNS_15FloatRoundStyleE2ESJ_EENS1_15EpilogueDefaultEEEEEvvEEEEvNT_6ParamsE --------------------------
	.section	.nv.constant0._ZN7cutlass13device_kernelINS_4gemm6kernel13GemmUniversalIN4cute5tupleIJiiiiEEENS1_10collective13CollectiveMmaINS1_34MainloopSm90TmaGmmaWarpSpecializedILi2ENS5_IJNS4_1CILi2EEENSA_ILi1EEESC_EEENS1_35KernelTmaWarpSpecializedCooperativeEEENS5_IJNSA_ILi192EEESG_NSA_ILi128EEEEEENS_6half_tENS5_IJlSC_lEEESJ_SK_NS4_8TiledMMAINS4_8MMA_AtomIJNS4_4SM904GMMA26MMA_64x192x16_F32F16F16_SSILNSO_5MajorE0ELSQ_0ELNSO_7ScaleInE1ELSR_1EEEEEENS4_6LayoutISD_NS5_IJSC_NSA_ILi0EEESV_EEEEENS5_IJNS4_10UnderscoreESY_SY_EEEEENS4_13SM90_TMA_LOADENS4_14ComposedLayoutINS4_7SwizzleILi3ELi4ELi3EEENS4_18smem_ptr_flag_bitsILi16EEENSU_INS5_IJNSA_ILi8EEENSA_ILi64EEEEEENS5_IJS18_SC_EEEEEEEvNS4_8identityENS4_23SM90_TMA_LOAD_MULTICASTES1C_vS1D_EENS_8epilogue10collective6detail29Sm90TmaWarpSpecializedAdapterINS1H_15DefaultEpilogueISJ_SK_SK_NS1G_6thread17LinearCombinationISJ_Li1EffLNS1L_9ScaleType4KindE0ELNS_15FloatRoundStyleE2ESJ_EENS1_15EpilogueDefaultEEEEEvvEEEEvNT_6ParamsE,"a",@progbits
	.sectionflags	@""
	.align	4
.nv.constant0._ZN7cutlass13device_kernelINS_4gemm6kernel13GemmUniversalIN4cute5tupleIJiiiiEEENS1_10collective13CollectiveMmaINS1_34MainloopSm90TmaGmmaWarpSpecializedILi2ENS5_IJNS4_1CILi2EEENSA_ILi1EEESC_EEENS1_35KernelTmaWarpSpecializedCooperativeEEENS5_IJNSA_ILi192EEESG_NSA_ILi128EEEEEENS_6half_tENS5_IJlSC_lEEESJ_SK_NS4_8TiledMMAINS4_8MMA_AtomIJNS4_4SM904GMMA26MMA_64x192x16_F32F16F16_SSILNSO_5MajorE0ELSQ_0ELNSO_7ScaleInE1ELSR_1EEEEEENS4_6LayoutISD_NS5_IJSC_NSA_ILi0EEESV_EEEEENS5_IJNS4_10UnderscoreESY_SY_EEEEENS4_13SM90_TMA_LOADENS4_14ComposedLayoutINS4_7SwizzleILi3ELi4ELi3EEENS4_18smem_ptr_flag_bitsILi16EEENSU_INS5_IJNSA_ILi8EEENSA_ILi64EEEEEENS5_IJS18_SC_EEEEEEEvNS4_8identityENS4_23SM90_TMA_LOAD_MULTICASTES1C_vS1D_EENS_8epilogue10collective6detail29Sm90TmaWarpSpecializedAdapterINS1H_15DefaultEpilogueISJ_SK_SK_NS1G_6thread17LinearCombinationISJ_Li1EffLNS1L_9ScaleType4KindE0ELNS_15FloatRoundStyleE2ESJ_EENS1_15EpilogueDefaultEEEEEvvEEEEvNT_6ParamsE:
	.zero		1664


//--------------------- SYMBOLS --------------------------

	.type		.nv.reservedSmem.offset0,@object
	.size		.nv.reservedSmem.offset0,0x4
	.type		__assertfail,@function
